	.target	sm_100a

	.elftype	@"ET_EXEC"


//--------------------- .note.nv.tkinfo           --------------------------
	.section	.note.nv.tkinfo,"",@"SHT_NOTE"
	.sectionflags	@"SHF_NOTE_NV_TKINFO"
	.tkinfo
        /*0018*/ 	.word	0x00000002
        /*0030*/ 	.string	""
        /*0030*/ 	.string	"ptxas"
        /*0030*/ 	.string	"Cuda compilation tools, release 13.0, V13.0.88"
        /*0030*/ 	.string	"Build cuda_13.0.r13.0/compiler.36424714_0"
        /*0030*/ 	.string	"-arch sm_100a -m 64 "



//--------------------- .note.nv.cuinfo           --------------------------
	.section	.note.nv.cuinfo,"",@"SHT_NOTE"
	.sectionflags	@"SHF_NOTE_NV_CUINFO"
        /*0018*/ 	.short	0x0002
        /*001a*/ 	.short	0x0064
        /*001c*/ 	.short	0x0082
	.zero		2


//--------------------- .nv.info                  --------------------------
	.section	.nv.info,"",@"SHT_CUDA_INFO"
	.align	4


	//----- nvinfo : EIATTR_REGCOUNT
	.align		4
        /*0000*/ 	.byte	0x04, 0x2f
        /*0002*/ 	.short	(.L_19 - .L_18)
	.align		4
.L_18:
        /*0004*/ 	.word	index@(_ZN7cutlass13device_kernelINS_4conv6kernel13ConvUniversalINS1_16ConvProblemShapeILNS1_8OperatorE0ELi3EEENS1_10collective14CollectiveConvINS1_47MainloopSm100TmaUmmaWarpSpecializedImplicitGemmILS5_0ELi6ELi3ELi1ELi2EN4cute5tupleIJNSA_1CILi1EEESD_SD_EEEEENSB_IJNSC_ILi128EEESG_NSB_IJNSC_ILi64EEEEEEEEENS_10bfloat16_tESK_NSA_8TiledMMAINSA_8MMA_AtomIJNSA_20SM100_MMA_F16BF16_SSISK_SK_fLi128ELi128ELNSA_4UMMA5MajorE0ELSP_0ELNSO_7ScaleInE0ELSQ_0EEEEEENSA_6LayoutISE_NSB_IJNSC_ILi0EEESU_SU_EEEEENSB_IJNSA_10UnderscoreESX_SX_EEEEENS7_6detail27Sm100ImplicitGemmTileTraitsINSA_20SM90_TMA_LOAD_IM2COLENSA_14ComposedLayoutINSA_7SwizzleILi3ELi4ELi3EEENSA_18smem_ptr_flag_bitsILi16EEENST_INSB_IJNSC_ILi8EEESH_EEENSB_IJSH_SD_EEEEEEEvEENS11_INSA_13SM90_TMA_LOADES1C_vEEEENS_8epilogue10collective18CollectiveEpilogueINS1H_23Sm100TmaWarpSpecializedILi4ELi2ELi32ELb1ELb0EEEJSJ_NSB_IJNST_ISG_SD_EENST_INSC_ILi32EEESD_EEEEESK_NSB_IJNSB_IJllllEEESD_SU_EEESK_S1R_NS1H_6fusion15FusionCallbacksIS1L_NS1S_17LinearCombinationISK_fSK_fLNS_15FloatRoundStyleE2EEESJ_S1P_JEEENSA_5SM1004TMEM4LOAD26SM100_TMEM_LOAD_32dp32b32xES12_NS13_INS14_ILi2ELi4ELi3EEES17_NST_INSB_IJS18_S1N_EEENSB_IJS1N_SD_EEEEEEENSA_39AutoVectorizingCopyWithAssumedAlignmentILi128EEENSA_21SM90_TMA_STORE_IM2COLES26_S28_S28_EEEvvEEEEvNT_6ParamsE)
        /*0008*/ 	.word	0x0000006a


	//----- nvinfo : EIATTR_FRAME_SIZE
	.align		4
.L_19:
        /*000c*/ 	.byte	0x04, 0x11
        /*000e*/ 	.short	(.L_21 - .L_20)
	.align		4
.L_20:
        /*0010*/ 	.word	index@($__internal_2_$__cuda_sm10x_tcgen05_guardrail_trap_unallocated_columns_being_dealloced)
        /*0014*/ 	.word	0x00000008


	//----- nvinfo : EIATTR_FRAME_SIZE
	.align		4
.L_21:
        /*0018*/ 	.byte	0x04, 0x11
        /*001a*/ 	.short	(.L_23 - .L_22)
	.align		4
.L_22:
        /*001c*/ 	.word	index@($__internal_1_$__cuda_sm10x_tcgen05_guardrail_trap_phase_invalid_during_alloc)
        /*0020*/ 	.word	0x00000008


	//----- nvinfo : EIATTR_FRAME_SIZE
	.align		4
.L_23:
        /*0024*/ 	.byte	0x04, 0x11
        /*0026*/ 	.short	(.L_25 - .L_24)
	.align		4
.L_24:
        /*0028*/ 	.word	index@($__internal_0_$__cuda_sm10x_tcgen05_guardrail_trap_col_being_dealloced_not_returned_by_alloc)
        /*002c*/ 	.word	0x00000008


	//----- nvinfo : EIATTR_FRAME_SIZE
	.align		4
.L_25:
        /*0030*/ 	.byte	0x04, 0x11
        /*0032*/ 	.short	(.L_27 - .L_26)
	.align		4
.L_26:
        /*0034*/ 	.word	index@(_ZN7cutlass13device_kernelINS_4conv6kernel13ConvUniversalINS1_16ConvProblemShapeILNS1_8OperatorE0ELi3EEENS1_10collective14CollectiveConvINS1_47MainloopSm100TmaUmmaWarpSpecializedImplicitGemmILS5_0ELi6ELi3ELi1ELi2EN4cute5tupleIJNSA_1CILi1EEESD_SD_EEEEENSB_IJNSC_ILi128EEESG_NSB_IJNSC_ILi64EEEEEEEEENS_10bfloat16_tESK_NSA_8TiledMMAINSA_8MMA_AtomIJNSA_20SM100_MMA_F16BF16_SSISK_SK_fLi128ELi128ELNSA_4UMMA5MajorE0ELSP_0ELNSO_7ScaleInE0ELSQ_0EEEEEENSA_6LayoutISE_NSB_IJNSC_ILi0EEESU_SU_EEEEENSB_IJNSA_10UnderscoreESX_SX_EEEEENS7_6detail27Sm100ImplicitGemmTileTraitsINSA_20SM90_TMA_LOAD_IM2COLENSA_14ComposedLayoutINSA_7SwizzleILi3ELi4ELi3EEENSA_18smem_ptr_flag_bitsILi16EEENST_INSB_IJNSC_ILi8EEESH_EEENSB_IJSH_SD_EEEEEEEvEENS11_INSA_13SM90_TMA_LOADES1C_vEEEENS_8epilogue10collective18CollectiveEpilogueINS1H_23Sm100TmaWarpSpecializedILi4ELi2ELi32ELb1ELb0EEEJSJ_NSB_IJNST_ISG_SD_EENST_INSC_ILi32EEESD_EEEEESK_NSB_IJNSB_IJllllEEESD_SU_EEESK_S1R_NS1H_6fusion15FusionCallbacksIS1L_NS1S_17LinearCombinationISK_fSK_fLNS_15FloatRoundStyleE2EEESJ_S1P_JEEENSA_5SM1004TMEM4LOAD26SM100_TMEM_LOAD_32dp32b32xES12_NS13_INS14_ILi2ELi4ELi3EEES17_NST_INSB_IJS18_S1N_EEENSB_IJS1N_SD_EEEEEEENSA_39AutoVectorizingCopyWithAssumedAlignmentILi128EEENSA_21SM90_TMA_STORE_IM2COLES26_S28_S28_EEEvvEEEEvNT_6ParamsE)
        /*0038*/ 	.word	0x00000008


	//----- nvinfo : EIATTR_MIN_STACK_SIZE
	.align		4
.L_27:
        /*003c*/ 	.byte	0x04, 0x12
        /*003e*/ 	.short	(.L_29 - .L_28)
	.align		4
.L_28:
        /*0040*/ 	.word	index@(_ZN7cutlass13device_kernelINS_4conv6kernel13ConvUniversalINS1_16ConvProblemShapeILNS1_8OperatorE0ELi3EEENS1_10collective14CollectiveConvINS1_47MainloopSm100TmaUmmaWarpSpecializedImplicitGemmILS5_0ELi6ELi3ELi1ELi2EN4cute5tupleIJNSA_1CILi1EEESD_SD_EEEEENSB_IJNSC_ILi128EEESG_NSB_IJNSC_ILi64EEEEEEEEENS_10bfloat16_tESK_NSA_8TiledMMAINSA_8MMA_AtomIJNSA_20SM100_MMA_F16BF16_SSISK_SK_fLi128ELi128ELNSA_4UMMA5MajorE0ELSP_0ELNSO_7ScaleInE0ELSQ_0EEEEEENSA_6LayoutISE_NSB_IJNSC_ILi0EEESU_SU_EEEEENSB_IJNSA_10UnderscoreESX_SX_EEEEENS7_6detail27Sm100ImplicitGemmTileTraitsINSA_20SM90_TMA_LOAD_IM2COLENSA_14ComposedLayoutINSA_7SwizzleILi3ELi4ELi3EEENSA_18smem_ptr_flag_bitsILi16EEENST_INSB_IJNSC_ILi8EEESH_EEENSB_IJSH_SD_EEEEEEEvEENS11_INSA_13SM90_TMA_LOADES1C_vEEEENS_8epilogue10collective18CollectiveEpilogueINS1H_23Sm100TmaWarpSpecializedILi4ELi2ELi32ELb1ELb0EEEJSJ_NSB_IJNST_ISG_SD_EENST_INSC_ILi32EEESD_EEEEESK_NSB_IJNSB_IJllllEEESD_SU_EEESK_S1R_NS1H_6fusion15FusionCallbacksIS1L_NS1S_17LinearCombinationISK_fSK_fLNS_15FloatRoundStyleE2EEESJ_S1P_JEEENSA_5SM1004TMEM4LOAD26SM100_TMEM_LOAD_32dp32b32xES12_NS13_INS14_ILi2ELi4ELi3EEES17_NST_INSB_IJS18_S1N_EEENSB_IJS1N_SD_EEEEEEENSA_39AutoVectorizingCopyWithAssumedAlignmentILi128EEENSA_21SM90_TMA_STORE_IM2COLES26_S28_S28_EEEvvEEEEvNT_6ParamsE)
        /*0044*/ 	.word	0x00000008
.L_29:


//--------------------- .nv.compat                --------------------------
	.section	.nv.compat,"",@"SHT_CUDA_COMPAT_INFO"
	.align	4
        /*0000*/ 	.byte	0x02, 0x09, 0x01, 0x00, 0x02, 0x02, 0x02, 0x00, 0x02, 0x05, 0x05, 0x00, 0x03, 0x07, 0x01, 0x01
        /*0010*/ 	.byte	0x02, 0x03, 0x01, 0x00, 0x02, 0x06, 0x01, 0x00, 0x04, 0x0b, 0x08, 0x00, 0x09, 0x00, 0x00, 0x00
        /*0020*/ 	.byte	0x00, 0x00, 0x00, 0x00


//--------------------- .nv.info._ZN7cutlass13device_kernelINS_4conv6kernel13ConvUniversalINS1_16ConvProblemShapeILNS1_8OperatorE0ELi3EEENS1_10collective14CollectiveConvINS1_47MainloopSm100TmaUmmaWarpSpecializedImplicitGemmILS5_0ELi6ELi3ELi1ELi2EN4cute5tupleIJNSA_1CILi1EEESD_SD_EEEEENSB_IJNSC_ILi128EEESG_NSB_IJNSC_ILi64EEEEEEEEENS_10bfloat16_tESK_NSA_8TiledMMAINSA_8MMA_AtomIJNSA_20SM100_MMA_F16BF16_SSISK_SK_fLi128ELi128ELNSA_4UMMA5MajorE0ELSP_0ELNSO_7ScaleInE0ELSQ_0EEEEEENSA_6LayoutISE_NSB_IJNSC_ILi0EEESU_SU_EEEEENSB_IJNSA_10UnderscoreESX_SX_EEEEENS7_6detail27Sm100ImplicitGemmTileTraitsINSA_20SM90_TMA_LOAD_IM2COLENSA_14ComposedLayoutINSA_7SwizzleILi3ELi4ELi3EEENSA_18smem_ptr_flag_bitsILi16EEENST_INSB_IJNSC_ILi8EEESH_EEENSB_IJSH_SD_EEEEEEEvEENS11_INSA_13SM90_TMA_LOADES1C_vEEEENS_8epilogue10collective18CollectiveEpilogueINS1H_23Sm100TmaWarpSpecializedILi4ELi2ELi32ELb1ELb0EEEJSJ_NSB_IJNST_ISG_SD_EENST_INSC_ILi32EEESD_EEEEESK_NSB_IJNSB_IJllllEEESD_SU_EEESK_S1R_NS1H_6fusion15FusionCallbacksIS1L_NS1S_17LinearCombinationISK_fSK_fLNS_15FloatRoundStyleE2EEESJ_S1P_JEEENSA_5SM1004TMEM4LOAD26SM100_TMEM_LOAD_32dp32b32xES12_NS13_INS14_ILi2ELi4ELi3EEES17_NST_INSB_IJS18_S1N_EEENSB_IJS1N_SD_EEEEEEENSA_39AutoVectorizingCopyWithAssumedAlignmentILi128EEENSA_21SM90_TMA_STORE_IM2COLES26_S28_S28_EEEvvEEEEvNT_6ParamsE --------------------------
	.section	.nv.info._ZN7cutlass13device_kernelINS_4conv6kernel13ConvUniversalINS1_16ConvProblemShapeILNS1_8OperatorE0ELi3EEENS1_10collective14CollectiveConvINS1_47MainloopSm100TmaUmmaWarpSpecializedImplicitGemmILS5_0ELi6ELi3ELi1ELi2EN4cute5tupleIJNSA_1CILi1EEESD_SD_EEEEENSB_IJNSC_ILi128EEESG_NSB_IJNSC_ILi64EEEEEEEEENS_10bfloat16_tESK_NSA_8TiledMMAINSA_8MMA_AtomIJNSA_20SM100_MMA_F16BF16_SSISK_SK_fLi128ELi128ELNSA_4UMMA5MajorE0ELSP_0ELNSO_7ScaleInE0ELSQ_0EEEEEENSA_6LayoutISE_NSB_IJNSC_ILi0EEESU_SU_EEEEENSB_IJNSA_10UnderscoreESX_SX_EEEEENS7_6detail27Sm100ImplicitGemmTileTraitsINSA_20SM90_TMA_LOAD_IM2COLENSA_14ComposedLayoutINSA_7SwizzleILi3ELi4ELi3EEENSA_18smem_ptr_flag_bitsILi16EEENST_INSB_IJNSC_ILi8EEESH_EEENSB_IJSH_SD_EEEEEEEvEENS11_INSA_13SM90_TMA_LOADES1C_vEEEENS_8epilogue10collective18CollectiveEpilogueINS1H_23Sm100TmaWarpSpecializedILi4ELi2ELi32ELb1ELb0EEEJSJ_NSB_IJNST_ISG_SD_EENST_INSC_ILi32EEESD_EEEEESK_NSB_IJNSB_IJllllEEESD_SU_EEESK_S1R_NS1H_6fusion15FusionCallbacksIS1L_NS1S_17LinearCombinationISK_fSK_fLNS_15FloatRoundStyleE2EEESJ_S1P_JEEENSA_5SM1004TMEM4LOAD26SM100_TMEM_LOAD_32dp32b32xES12_NS13_INS14_ILi2ELi4ELi3EEES17_NST_INSB_IJS18_S1N_EEENSB_IJS1N_SD_EEEEEEENSA_39AutoVectorizingCopyWithAssumedAlignmentILi128EEENSA_21SM90_TMA_STORE_IM2COLES26_S28_S28_EEEvvEEEEvNT_6ParamsE,"",@"SHT_CUDA_INFO"
	.sectionflags	@""
	.align	4


	//----- nvinfo : EIATTR_CUDA_API_VERSION
	.align		4
        /*0000*/ 	.byte	0x04, 0x37
        /*0002*/ 	.short	(.L_31 - .L_30)
.L_30:
        /*0004*/ 	.word	0x00000082


	//----- nvinfo : EIATTR_KPARAM_INFO
	.align		4
.L_31:
        /*0008*/ 	.byte	0x04, 0x17
        /*000a*/ 	.short	(.L_33 - .L_32)
.L_32:
        /*000c*/ 	.word	0x00000000
        /*0010*/ 	.short	0x0000
        /*0012*/ 	.short	0x0000
        /*0014*/ 	.byte	0x00, 0xf0, 0x01, 0x24


	//----- nvinfo : EIATTR_AT_ENTRY_FRAGMENTS
	.align		4
.L_33:
        /*0018*/ 	.byte	0x04, 0x4f
        /*001a*/ 	.short	(.L_35 - .L_34)


	//   ....[0]....
.L_34:
        /*001c*/ 	.word	0x00000006


	//----- nvinfo : EIATTR_RESERVED_SMEM_USED
	.align		4
.L_35:
        /*0020*/ 	.byte	0x01, 0x41
	.zero		2


	//----- nvinfo : EIATTR_SPARSE_MMA_MASK
	.align		4
        /*0024*/ 	.byte	0x03, 0x50
        /*0026*/ 	.short	0x0000


	//----- nvinfo : EIATTR_TCGEN05_1CTA_USED
	.align		4
        /*0028*/ 	.byte	0x01, 0x51
	.zero		2


	//----- nvinfo : EIATTR_MAXREG_COUNT
	.align		4
        /*002c*/ 	.byte	0x03, 0x1b
        /*002e*/ 	.short	0x00ff


	//----- nvinfo : EIATTR_NUM_BARRIERS
	.align		4
        /*0030*/ 	.byte	0x02, 0x4c
        /*0032*/ 	.byte	0x07
	.zero		1


	//----- nvinfo : EIATTR_EXTERNS
	.align		4
        /*0034*/ 	.byte	0x04, 0x0f
        /*0036*/ 	.short	(.L_37 - .L_36)


	//   ....[0]....
	.align		4
.L_36:
        /*0038*/ 	.word	index@(__assertfail)


	//----- nvinfo : EIATTR_MERCURY_ISA_VERSION
	.align		4
.L_37:
        /*003c*/ 	.byte	0x03, 0x5f
        /*003e*/ 	.short	0x0101


	//----- nvinfo : EIATTR_INT_WARP_WIDE_INSTR_OFFSETS
	.align		4
        /*0040*/ 	.byte	0x04, 0x31
        /*0042*/ 	.short	(.L_39 - .L_38)


	//   ....[0]....
.L_38:
        /*0044*/ 	.word	0x00003d00


	//   ....[1]....
        /*0048*/ 	.word	0x00003d20


	//   ....[2]....
        /*004c*/ 	.word	0x00003d50


	//   ....[3]....
        /*0050*/ 	.word	0x00004ae0


	//   ....[4]....
        /*0054*/ 	.word	0x00004b50


	//   ....[5]....
        /*0058*/ 	.word	0x00004c60


	//   ....[6]....
        /*005c*/ 	.word	0x00004ce0


	//   ....[7]....
        /*0060*/ 	.word	0x00004de0


	//   ....[8]....
        /*0064*/ 	.word	0x00004e80


	//   ....[9]....
        /*0068*/ 	.word	0x00004f70


	//   ....[10]....
        /*006c*/ 	.word	0x00005070


	//----- nvinfo : EIATTR_COOP_GROUP_MASK_REGIDS
	.align		4
.L_39:
        /*0070*/ 	.byte	0x04, 0x29
        /*0072*/ 	.short	(.L_41 - .L_40)


	//   ....[0]....
.L_40:
        /*0074*/ 	.word	0xffffffff


	//   ....[1]....
        /*0078*/ 	.word	0xffffffff


	//   ....[2]....
        /*007c*/ 	.word	0xffffffff


	//   ....[3]....
        /*0080*/ 	.word	0xffffffff


	//   ....[4]....
        /*0084*/ 	.word	0xffffffff


	//   ....[5]....
        /*0088*/ 	.word	0xffffffff


	//   ....[6]....
        /*008c*/ 	.word	0xffffffff


	//   ....[7]....
        /*0090*/ 	.word	0xffffffff


	//   ....[8]....
        /*0094*/ 	.word	0xffffffff


	//   ....[9]....
        /*0098*/ 	.word	0xffffffff


	//   ....[10]....
        /*009c*/ 	.word	0xffffffff


	//   ....[11]....
        /*00a0*/ 	.word	0xffffffff


	//----- nvinfo : EIATTR_COOP_GROUP_INSTR_OFFSETS
	.align		4
.L_41:
        /*00a4*/ 	.byte	0x04, 0x28
        /*00a6*/ 	.short	(.L_43 - .L_42)


	//   ....[0]....
.L_42:
        /*00a8*/ 	.word	0x00000090


	//   ....[1]....
        /*00ac*/ 	.word	0x00000500


	//   ....[2]....
        /*00b0*/ 	.word	0x000006b0


	//   ....[3]....
        /*00b4*/ 	.word	0x00000850


	//   ....[4]....
        /*00b8*/ 	.word	0x00000950


	//   ....[5]....
        /*00bc*/ 	.word	0x00000aa0


	//   ....[6]....
        /*00c0*/ 	.word	0x000022a0


	//   ....[7]....
        /*00c4*/ 	.word	0x00003040


	//   ....[8]....
        /*00c8*/ 	.word	0x00003250


	//   ....[9]....
        /*00cc*/ 	.word	0x00003280


	//   ....[10]....
        /*00d0*/ 	.word	0x00003be0


	//   ....[11]....
        /*00d4*/ 	.word	0x00003e20


	//----- nvinfo : EIATTR_VRC_CTA_INIT_COUNT
	.align		4
.L_43:
        /*00d8*/ 	.byte	0x02, 0x4a
        /*00da*/ 	.byte	0x80
	.zero		1


	//----- nvinfo : EIATTR_SYSCALL_OFFSETS
	.align		4
        /*00dc*/ 	.byte	0x04, 0x46
        /*00de*/ 	.short	(.L_45 - .L_44)


	//   ....[0]....
.L_44:
        /*00e0*/ 	.word	0x00005c80


	//   ....[1]....
        /*00e4*/ 	.word	0x00005d70


	//   ....[2]....
        /*00e8*/ 	.word	0x00006740


	//   ....[3]....
        /*00ec*/ 	.word	0x000073f0


	//   ....[4]....
        /*00f0*/ 	.word	0x00008070


	//   ....[5]....
        /*00f4*/ 	.word	0x00008ce0


	//----- nvinfo : EIATTR_MBARRIER_INSTR_OFFSETS
	.align		4
.L_45:
        /*00f8*/ 	.byte	0x04, 0x39
        /*00fa*/ 	.short	(.L_47 - .L_46)


	//   ....[0]....
.L_46:
        /*00fc*/ 	.word	0x000005e0
        /*0100*/ 	.word	0x000000ff
        /*0104*/ 	.word	0x00000000
        /*0108*/ 	.short	0x0100
        /*010a*/ 	.byte	0x04
	.zero		1


	//   ....[1]....
        /*010c*/ 	.word	0x000005f0
        /*0110*/ 	.word	0x000000ff
        /*0114*/ 	.word	0x00000030
        /*0118*/ 	.short	0x0100
        /*011a*/ 	.byte	0x04
	.zero		1


	//   ....[2]....
        /*011c*/ 	.word	0x00000600
        /*0120*/ 	.word	0x000000ff
        /*0124*/ 	.word	0x00000008
        /*0128*/ 	.short	0x0100
        /*012a*/ 	.byte	0x04
	.zero		1


	//   ....[3]....
        /*012c*/ 	.word	0x00000610
        /*0130*/ 	.word	0x000000ff
        /*0134*/ 	.word	0x00000038
        /*0138*/ 	.short	0x0100
        /*013a*/ 	.byte	0x04
	.zero		1


	//   ....[4]....
        /*013c*/ 	.word	0x00000620
        /*0140*/ 	.word	0x000000ff
        /*0144*/ 	.word	0x00000010
        /*0148*/ 	.short	0x0100
        /*014a*/ 	.byte	0x04
	.zero		1


	//   ....[5]....
        /*014c*/ 	.word	0x00000630
        /*0150*/ 	.word	0x000000ff
        /*0154*/ 	.word	0x00000040
        /*0158*/ 	.short	0x0100
        /*015a*/ 	.byte	0x04
	.zero		1


	//   ....[6]....
        /*015c*/ 	.word	0x00000640
        /*0160*/ 	.word	0x000000ff
        /*0164*/ 	.word	0x00000018
        /*0168*/ 	.short	0x0100
        /*016a*/ 	.byte	0x04
	.zero		1


	//   ....[7]....
        /*016c*/ 	.word	0x00000650
        /*0170*/ 	.word	0x000000ff
        /*0174*/ 	.word	0x00000048
        /*0178*/ 	.short	0x0100
        /*017a*/ 	.byte	0x04
	.zero		1


	//   ....[8]....
        /*017c*/ 	.word	0x00000660
        /*0180*/ 	.word	0x000000ff
        /*0184*/ 	.word	0x00000020
        /*0188*/ 	.short	0x0100
        /*018a*/ 	.byte	0x04
	.zero		1


	//   ....[9]....
        /*018c*/ 	.word	0x00000670
        /*0190*/ 	.word	0x000000ff
        /*0194*/ 	.word	0x00000050
        /*0198*/ 	.short	0x0100
        /*019a*/ 	.byte	0x04
	.zero		1


	//   ....[10]....
        /*019c*/ 	.word	0x00000680
        /*01a0*/ 	.word	0x000000ff
        /*01a4*/ 	.word	0x00000028
        /*01a8*/ 	.short	0x0100
        /*01aa*/ 	.byte	0x04
	.zero		1


	//   ....[11]....
        /*01ac*/ 	.word	0x00000690
        /*01b0*/ 	.word	0x000000ff
        /*01b4*/ 	.word	0x00000058
        /*01b8*/ 	.short	0x0100
        /*01ba*/ 	.byte	0x04
	.zero		1


	//   ....[12]....
        /*01bc*/ 	.word	0x000007c0
        /*01c0*/ 	.word	0x000000ff
        /*01c4*/ 	.word	0x00000060
        /*01c8*/ 	.short	0x0100
        /*01ca*/ 	.byte	0x04
	.zero		1


	//   ....[13]....
        /*01cc*/ 	.word	0x000007d0
        /*01d0*/ 	.word	0x000000ff
        /*01d4*/ 	.word	0x00000080
        /*01d8*/ 	.short	0x0100
        /*01da*/ 	.byte	0x04
	.zero		1


	//   ....[14]....
        /*01dc*/ 	.word	0x000007e0
        /*01e0*/ 	.word	0x000000ff
        /*01e4*/ 	.word	0x00000068
        /*01e8*/ 	.short	0x0100
        /*01ea*/ 	.byte	0x04
	.zero		1


	//   ....[15]....
        /*01ec*/ 	.word	0x000007f0
        /*01f0*/ 	.word	0x000000ff
        /*01f4*/ 	.word	0x00000088
        /*01f8*/ 	.short	0x0100
        /*01fa*/ 	.byte	0x04
	.zero		1


	//   ....[16]....
        /*01fc*/ 	.word	0x00000800
        /*0200*/ 	.word	0x000000ff
        /*0204*/ 	.word	0x00000070
        /*0208*/ 	.short	0x0100
        /*020a*/ 	.byte	0x04
	.zero		1


	//   ....[17]....
        /*020c*/ 	.word	0x00000810
        /*0210*/ 	.word	0x000000ff
        /*0214*/ 	.word	0x00000090
        /*0218*/ 	.short	0x0100
        /*021a*/ 	.byte	0x04
	.zero		1


	//   ....[18]....
        /*021c*/ 	.word	0x00000820
        /*0220*/ 	.word	0x000000ff
        /*0224*/ 	.word	0x00000078
        /*0228*/ 	.short	0x0100
        /*022a*/ 	.byte	0x04
	.zero		1


	//   ....[19]....
        /*022c*/ 	.word	0x00000830
        /*0230*/ 	.word	0x000000ff
        /*0234*/ 	.word	0x00000098
        /*0238*/ 	.short	0x0100
        /*023a*/ 	.byte	0x04
	.zero		1


	//   ....[20]....
        /*023c*/ 	.word	0x00000920
        /*0240*/ 	.word	0x000000ff
        /*0244*/ 	.word	0x000000a0
        /*0248*/ 	.short	0x0100
        /*024a*/ 	.byte	0x06
	.zero		1


	//   ....[21]....
        /*024c*/ 	.word	0x00000930
        /*0250*/ 	.word	0x000000ff
        /*0254*/ 	.word	0x000000a8
        /*0258*/ 	.short	0x0100
        /*025a*/ 	.byte	0x06
	.zero		1


	//   ....[22]....
        /*025c*/ 	.word	0x00000a70
        /*0260*/ 	.word	0x000000ff
        /*0264*/ 	.word	0x000000b0
        /*0268*/ 	.short	0x0100
        /*026a*/ 	.byte	0x06
	.zero		1


	//   ....[23]....
        /*026c*/ 	.word	0x00000a80
        /*0270*/ 	.word	0x000000ff
        /*0274*/ 	.word	0x000000b8
        /*0278*/ 	.short	0x0100
        /*027a*/ 	.byte	0x06
	.zero		1


	//   ....[24]....
        /*027c*/ 	.word	0x00000bd0
        /*0280*/ 	.word	0x000000ff
        /*0284*/ 	.word	0x000000c0
        /*0288*/ 	.short	0x0100
        /*028a*/ 	.byte	0x04
	.zero		1


	//   ....[25]....
        /*028c*/ 	.word	0x00000be0
        /*0290*/ 	.word	0x000000ff
        /*0294*/ 	.word	0x000000d0
        /*0298*/ 	.short	0x0100
        /*029a*/ 	.byte	0x04
	.zero		1


	//   ....[26]....
        /*029c*/ 	.word	0x00000bf0
        /*02a0*/ 	.word	0x000000ff
        /*02a4*/ 	.word	0x000000c8
        /*02a8*/ 	.short	0x0100
        /*02aa*/ 	.byte	0x04
	.zero		1


	//   ....[27]....
        /*02ac*/ 	.word	0x00000c00
        /*02b0*/ 	.word	0x000000ff
        /*02b4*/ 	.word	0x000000d8
        /*02b8*/ 	.short	0x0100
        /*02ba*/ 	.byte	0x04
	.zero		1


	//   ....[28]....
        /*02bc*/ 	.word	0x00001580
        /*02c0*/ 	.word	0x000000ff
        /*02c4*/ 	.word	0x00000030
        /*02c8*/ 	.short	0x010a
        /*02ca*/ 	.byte	0x04
	.zero		1


	//   ....[29]....
        /*02cc*/ 	.word	0x00001890
        /*02d0*/ 	.word	0x000000ff
        /*02d4*/ 	.word	0x00000030
        /*02d8*/ 	.short	0x010a
        /*02da*/ 	.byte	0x09
	.zero		1


	//   ....[30]....
        /*02dc*/ 	.word	0x00001a00
        /*02e0*/ 	.word	0x000000ff
        /*02e4*/ 	.word	0x00000030
        /*02e8*/ 	.short	0x010a
        /*02ea*/ 	.byte	0x08
	.zero		1


	//   ....[31]....
        /*02ec*/ 	.word	0x00001c10
        /*02f0*/ 	.word	0x000000ff
        /*02f4*/ 	.word	0x000000a8
        /*02f8*/ 	.short	0x0101
        /*02fa*/ 	.byte	0x24
	.zero		1


	//   ....[32]....
        /*02fc*/ 	.word	0x00001c40
        /*0300*/ 	.word	0x000000ff
        /*0304*/ 	.word	0x00000030
        /*0308*/ 	.short	0x010a
        /*030a*/ 	.byte	0x04
	.zero		1


	//   ....[33]....
        /*030c*/ 	.word	0x00001f20
        /*0310*/ 	.word	0x000000ff
        /*0314*/ 	.word	0x00000030
        /*0318*/ 	.short	0x010a
        /*031a*/ 	.byte	0x09
	.zero		1


	//   ....[34]....
        /*031c*/ 	.word	0x00002090
        /*0320*/ 	.word	0x000000ff
        /*0324*/ 	.word	0x00000030
        /*0328*/ 	.short	0x010a
        /*032a*/ 	.byte	0x08
	.zero		1


	//   ....[35]....
        /*032c*/ 	.word	0x000022b0
        /*0330*/ 	.word	0x000000ff
        /*0334*/ 	.word	0x000000b0
        /*0338*/ 	.short	0x010a
        /*033a*/ 	.byte	0x24
	.zero		1


	//   ....[36]....
        /*033c*/ 	.word	0x00002370
        /*0340*/ 	.word	0x000000ff
        /*0344*/ 	.word	0x00000000
        /*0348*/ 	.short	0x0101
        /*034a*/ 	.byte	0x04
	.zero		1


	//   ....[37]....
        /*034c*/ 	.word	0x00002970
        /*0350*/ 	.word	0x000000ff
        /*0354*/ 	.word	0x00000000
        /*0358*/ 	.short	0x010a
        /*035a*/ 	.byte	0x04
	.zero		1


	//   ....[38]....
        /*035c*/ 	.word	0x00002a10
        /*0360*/ 	.word	0x000000ff
        /*0364*/ 	.word	0x00000000
        /*0368*/ 	.short	0x010a
        /*036a*/ 	.byte	0x05
	.zero		1


	//   ....[39]....
        /*036c*/ 	.word	0x00002ab0
        /*0370*/ 	.word	0x000000ff
        /*0374*/ 	.word	0x00000000
        /*0378*/ 	.short	0x010a
        /*037a*/ 	.byte	0x05
	.zero		1


	//   ....[40]....
        /*037c*/ 	.word	0x00002b50
        /*0380*/ 	.word	0x000000ff
        /*0384*/ 	.word	0x00000000
        /*0388*/ 	.short	0x010a
        /*038a*/ 	.byte	0x05
	.zero		1


	//   ....[41]....
        /*038c*/ 	.word	0x00002bf0
        /*0390*/ 	.word	0x000000ff
        /*0394*/ 	.word	0x00000000
        /*0398*/ 	.short	0x010a
        /*039a*/ 	.byte	0x05
	.zero		1


	//   ....[42]....
        /*039c*/ 	.word	0x00002ca0
        /*03a0*/ 	.word	0x00000000
        /*03a4*/ 	.word	0x00000000
        /*03a8*/ 	.short	0x010a
        /*03aa*/ 	.byte	0xff
	.zero		1


	//   ....[43]....
        /*03ac*/ 	.word	0x00002df0
        /*03b0*/ 	.word	0x000000ff
        /*03b4*/ 	.word	0x000000b8
        /*03b8*/ 	.short	0x010a
        /*03ba*/ 	.byte	0x04
	.zero		1


	//   ....[44]....
        /*03bc*/ 	.word	0x00002e90
        /*03c0*/ 	.word	0x000000ff
        /*03c4*/ 	.word	0x000000b0
        /*03c8*/ 	.short	0x010a
        /*03ca*/ 	.byte	0x04
	.zero		1


	//   ....[45]....
        /*03cc*/ 	.word	0x00002f30
        /*03d0*/ 	.word	0x000000ff
        /*03d4*/ 	.word	0x00000000
        /*03d8*/ 	.short	0x0101
        /*03da*/ 	.byte	0x05
	.zero		1


	//   ....[46]....
        /*03dc*/ 	.word	0x00002f70
        /*03e0*/ 	.word	0x000000ff
        /*03e4*/ 	.word	0x000000b8
        /*03e8*/ 	.short	0x0106
        /*03ea*/ 	.byte	0x04
	.zero		1


	//   ....[47]....
        /*03ec*/ 	.word	0x00002fb0
        /*03f0*/ 	.word	0x00000000
        /*03f4*/ 	.word	0x000000b8
        /*03f8*/ 	.short	0x010a
        /*03fa*/ 	.byte	0xff
	.zero		1


	//   ....[48]....
        /*03fc*/ 	.word	0x00003520
        /*0400*/ 	.word	0x000000ff
        /*0404*/ 	.word	0x000000b0
        /*0408*/ 	.short	0x010a
        /*040a*/ 	.byte	0x14
	.zero		1


	//   ....[49]....
        /*040c*/ 	.word	0x000035d0
        /*0410*/ 	.word	0x000000ff
        /*0414*/ 	.word	0x00000000
        /*0418*/ 	.short	0x0101
        /*041a*/ 	.byte	0x19
	.zero		1


	//   ....[50]....
        /*041c*/ 	.word	0x000035e0
        /*0420*/ 	.word	0x000000ff
        /*0424*/ 	.word	0x000000d0
        /*0428*/ 	.short	0x010a
        /*042a*/ 	.byte	0x18
	.zero		1


	//   ....[51]....
        /*042c*/ 	.word	0x00003690
        /*0430*/ 	.word	0x000000ff
        /*0434*/ 	.word	0x00000000
        /*0438*/ 	.short	0x010a
        /*043a*/ 	.byte	0x04
	.zero		1


	//   ....[52]....
        /*043c*/ 	.word	0x000036e0
        /*0440*/ 	.word	0x000000ff
        /*0444*/ 	.word	0x00000000
        /*0448*/ 	.short	0x010a
        /*044a*/ 	.byte	0x12
	.zero		1


	//   ....[53]....
        /*044c*/ 	.word	0x00003830
        /*0450*/ 	.word	0x000000ff
        /*0454*/ 	.word	0x00000000
        /*0458*/ 	.short	0x010a
        /*045a*/ 	.byte	0x05
	.zero		1


	//   ....[54]....
        /*045c*/ 	.word	0x00003b30
        /*0460*/ 	.word	0x000000ff
        /*0464*/ 	.word	0x00000000
        /*0468*/ 	.short	0x010a
        /*046a*/ 	.byte	0x04
	.zero		1


	//   ....[55]....
        /*046c*/ 	.word	0x00003bc0
        /*0470*/ 	.word	0x000000ff
        /*0474*/ 	.word	0x00000000
        /*0478*/ 	.short	0x010a
        /*047a*/ 	.byte	0x04
	.zero		1


	//   ....[56]....
        /*047c*/ 	.word	0x00004190
        /*0480*/ 	.word	0x000000ff
        /*0484*/ 	.word	0x000000b0
        /*0488*/ 	.short	0x010a
        /*048a*/ 	.byte	0x14
	.zero		1


	//   ....[57]....
        /*048c*/ 	.word	0x00004230
        /*0490*/ 	.word	0x000000ff
        /*0494*/ 	.word	0x00000000
        /*0498*/ 	.short	0x0101
        /*049a*/ 	.byte	0x2f
	.zero		1


	//   ....[58]....
        /*049c*/ 	.word	0x00004780
        /*04a0*/ 	.word	0x000000ff
        /*04a4*/ 	.word	0x000000a8
        /*04a8*/ 	.short	0x010a
        /*04aa*/ 	.byte	0x14
	.zero		1


	//   ....[59]....
        /*04ac*/ 	.word	0x00004920
        /*04b0*/ 	.word	0x000000ff
        /*04b4*/ 	.word	0x00000080
        /*04b8*/ 	.short	0x010a
        /*04ba*/ 	.byte	0x14
	.zero		1


	//   ....[60]....
        /*04bc*/ 	.word	0x00004bf0
        /*04c0*/ 	.word	0x000000ff
        /*04c4*/ 	.word	0x00000060
        /*04c8*/ 	.short	0x010b
        /*04ca*/ 	.byte	0x14
	.zero		1


	//   ....[61]....
        /*04cc*/ 	.word	0x00004c00
        /*04d0*/ 	.word	0x000000ff
        /*04d4*/ 	.word	0x00000000
        /*04d8*/ 	.short	0x0101
        /*04da*/ 	.byte	0x35
	.zero		1


	//   ....[62]....
        /*04dc*/ 	.word	0x00004c20
        /*04e0*/ 	.word	0x000000ff
        /*04e4*/ 	.word	0x00000088
        /*04e8*/ 	.short	0x010a
        /*04ea*/ 	.byte	0x14
	.zero		1


	//   ....[63]....
        /*04ec*/ 	.word	0x00004d70
        /*04f0*/ 	.word	0x000000ff
        /*04f4*/ 	.word	0x00000068
        /*04f8*/ 	.short	0x010b
        /*04fa*/ 	.byte	0x14
	.zero		1


	//   ....[64]....
        /*04fc*/ 	.word	0x00004d80
        /*0500*/ 	.word	0x000000ff
        /*0504*/ 	.word	0x00000000
        /*0508*/ 	.short	0x0101
        /*050a*/ 	.byte	0x32
	.zero		1


	//   ....[65]....
        /*050c*/ 	.word	0x00004da0
        /*0510*/ 	.word	0x000000ff
        /*0514*/ 	.word	0x00000090
        /*0518*/ 	.short	0x010a
        /*051a*/ 	.byte	0x14
	.zero		1


	//   ....[66]....
        /*051c*/ 	.word	0x00004f10
        /*0520*/ 	.word	0x000000ff
        /*0524*/ 	.word	0x00000070
        /*0528*/ 	.short	0x010b
        /*052a*/ 	.byte	0x14
	.zero		1


	//   ....[67]....
        /*052c*/ 	.word	0x00004f20
        /*0530*/ 	.word	0x000000ff
        /*0534*/ 	.word	0x00000000
        /*0538*/ 	.short	0x0101
        /*053a*/ 	.byte	0x31
	.zero		1


	//   ....[68]....
        /*053c*/ 	.word	0x00004f30
        /*0540*/ 	.word	0x000000ff
        /*0544*/ 	.word	0x00000098
        /*0548*/ 	.short	0x010a
        /*054a*/ 	.byte	0x14
	.zero		1


	//   ....[69]....
        /*054c*/ 	.word	0x000050e0
        /*0550*/ 	.word	0x000000ff
        /*0554*/ 	.word	0x00000078
        /*0558*/ 	.short	0x010b
        /*055a*/ 	.byte	0x14
	.zero		1


	//   ....[70]....
        /*055c*/ 	.word	0x000050f0
        /*0560*/ 	.word	0x000000ff
        /*0564*/ 	.word	0x00000000
        /*0568*/ 	.short	0x0101
        /*056a*/ 	.byte	0x30
	.zero		1


	//   ....[71]....
        /*056c*/ 	.word	0x00005120
        /*0570*/ 	.word	0x000000ff
        /*0574*/ 	.word	0x00000080
        /*0578*/ 	.short	0x010a
        /*057a*/ 	.byte	0x14
	.zero		1


	//   ....[72]....
        /*057c*/ 	.word	0x00005140
        /*0580*/ 	.word	0x000000ff
        /*0584*/ 	.word	0x00000088
        /*0588*/ 	.short	0x010a
        /*058a*/ 	.byte	0x14
	.zero		1


	//   ....[73]....
        /*058c*/ 	.word	0x00005160
        /*0590*/ 	.word	0x000000ff
        /*0594*/ 	.word	0x00000090
        /*0598*/ 	.short	0x010a
        /*059a*/ 	.byte	0x14
	.zero		1


	//   ....[74]....
        /*059c*/ 	.word	0x000051a0
        /*05a0*/ 	.word	0x00000000
        /*05a4*/ 	.word	0x00000098
        /*05a8*/ 	.short	0x010a
        /*05aa*/ 	.byte	0xff
	.zero		1


	//   ....[75]....
        /*05ac*/ 	.word	0x00005520
        /*05b0*/ 	.word	0x000000ff
        /*05b4*/ 	.word	0x000000b0
        /*05b8*/ 	.short	0x010a
        /*05ba*/ 	.byte	0x31
	.zero		1


	//   ....[76]....
        /*05bc*/ 	.word	0x000055f0
        /*05c0*/ 	.word	0x000000ff
        /*05c4*/ 	.word	0x00000000
        /*05c8*/ 	.short	0x0101
        /*05ca*/ 	.byte	0x04
	.zero		1


	//   ....[77]....
        /*05cc*/ 	.word	0x00006270
        /*05d0*/ 	.word	0x000000ff
        /*05d4*/ 	.word	0x00000060
        /*05d8*/ 	.short	0x010a
        /*05da*/ 	.byte	0x31
	.zero		1


	//   ....[78]....
        /*05dc*/ 	.word	0x00006320
        /*05e0*/ 	.word	0x00000038
        /*05e4*/ 	.word	0x000000c0
        /*05e8*/ 	.short	0x010a
        /*05ea*/ 	.byte	0xff
	.zero		1


	//   ....[79]....
        /*05ec*/ 	.word	0x00006530
        /*05f0*/ 	.word	0x000000ff
        /*05f4*/ 	.word	0x00000060
        /*05f8*/ 	.short	0x010a
        /*05fa*/ 	.byte	0x31
	.zero		1


	//   ....[80]....
        /*05fc*/ 	.word	0x00006620
        /*0600*/ 	.word	0x00000038
        /*0604*/ 	.word	0x000000c0
        /*0608*/ 	.short	0x010a
        /*060a*/ 	.byte	0xff
	.zero		1


	//   ....[81]....
        /*060c*/ 	.word	0x00007120
        /*0610*/ 	.word	0x00000000
        /*0614*/ 	.word	0x00000000
        /*0618*/ 	.short	0x0101
        /*061a*/ 	.byte	0xff
	.zero		1


	//   ....[82]....
        /*061c*/ 	.word	0x00007130
        /*0620*/ 	.word	0x00000002
        /*0624*/ 	.word	0x00000060
        /*0628*/ 	.short	0x010a
        /*062a*/ 	.byte	0xff
	.zero		1


	//   ....[83]....
        /*062c*/ 	.word	0x00007210
        /*0630*/ 	.word	0x00000002
        /*0634*/ 	.word	0x00000060
        /*0638*/ 	.short	0x010a
        /*063a*/ 	.byte	0xff
	.zero		1


	//   ....[84]....
        /*063c*/ 	.word	0x00007da0
        /*0640*/ 	.word	0x00000000
        /*0644*/ 	.word	0x00000000
        /*0648*/ 	.short	0x0101
        /*064a*/ 	.byte	0xff
	.zero		1


	//   ....[85]....
        /*064c*/ 	.word	0x00007dc0
        /*0650*/ 	.word	0x00000006
        /*0654*/ 	.word	0x00000060
        /*0658*/ 	.short	0x010a
        /*065a*/ 	.byte	0xff
	.zero		1


	//   ....[86]....
        /*065c*/ 	.word	0x00007e90
        /*0660*/ 	.word	0x00000006
        /*0664*/ 	.word	0x00000060
        /*0668*/ 	.short	0x010a
        /*066a*/ 	.byte	0xff
	.zero		1


	//   ....[87]....
        /*066c*/ 	.word	0x00008a10
        /*0670*/ 	.word	0x00000000
        /*0674*/ 	.word	0x00000000
        /*0678*/ 	.short	0x0101
        /*067a*/ 	.byte	0xff
	.zero		1


	//   ....[88]....
        /*067c*/ 	.word	0x00008a30
        /*0680*/ 	.word	0x00000002
        /*0684*/ 	.word	0x00000060
        /*0688*/ 	.short	0x010a
        /*068a*/ 	.byte	0xff
	.zero		1


	//   ....[89]....
        /*068c*/ 	.word	0x00008b00
        /*0690*/ 	.word	0x00000002
        /*0694*/ 	.word	0x00000060
        /*0698*/ 	.short	0x010a
        /*069a*/ 	.byte	0xff
	.zero		1


	//   ....[90]....
        /*069c*/ 	.word	0x00008f20
        /*06a0*/ 	.word	0x000000ff
        /*06a4*/ 	.word	0x00000000
        /*06a8*/ 	.short	0x0101
        /*06aa*/ 	.byte	0x04
	.zero		1


	//   ....[91]....
        /*06ac*/ 	.word	0x000096f0
        /*06b0*/ 	.word	0x00000000
        /*06b4*/ 	.word	0x00000000
        /*06b8*/ 	.short	0x0101
        /*06ba*/ 	.byte	0xff
	.zero		1


	//   ....[92]....
        /*06bc*/ 	.word	0x00009970
        /*06c0*/ 	.word	0x000000ff
        /*06c4*/ 	.word	0x00000000
        /*06c8*/ 	.short	0x0101
        /*06ca*/ 	.byte	0x04
	.zero		1


	//   ....[93]....
        /*06cc*/ 	.word	0x000099a0
        /*06d0*/ 	.word	0x00000000
        /*06d4*/ 	.word	0x00000030
        /*06d8*/ 	.short	0x010a
        /*06da*/ 	.byte	0xff
	.zero		1


	//   ....[94]....
        /*06dc*/ 	.word	0x00009a00
        /*06e0*/ 	.word	0x00000000
        /*06e4*/ 	.word	0x00000030
        /*06e8*/ 	.short	0x010a
        /*06ea*/ 	.byte	0xff
	.zero		1


	//   ....[95]....
        /*06ec*/ 	.word	0x00009a60
        /*06f0*/ 	.word	0x00000000
        /*06f4*/ 	.word	0x000000b0
        /*06f8*/ 	.short	0x010a
        /*06fa*/ 	.byte	0xff
	.zero		1


	//   ....[96]....
        /*06fc*/ 	.word	0x00009ac0
        /*0700*/ 	.word	0x00000000
        /*0704*/ 	.word	0x00000000
        /*0708*/ 	.short	0x010a
        /*070a*/ 	.byte	0xff
	.zero		1


	//   ....[97]....
        /*070c*/ 	.word	0x00009b20
        /*0710*/ 	.word	0x00000000
        /*0714*/ 	.word	0x00000000
        /*0718*/ 	.short	0x010a
        /*071a*/ 	.byte	0xff
	.zero		1


	//   ....[98]....
        /*071c*/ 	.word	0x00009b80
        /*0720*/ 	.word	0x00000000
        /*0724*/ 	.word	0x00000000
        /*0728*/ 	.short	0x010a
        /*072a*/ 	.byte	0xff
	.zero		1


	//   ....[99]....
        /*072c*/ 	.word	0x00009be0
        /*0730*/ 	.word	0x00000000
        /*0734*/ 	.word	0x00000000
        /*0738*/ 	.short	0x010a
        /*073a*/ 	.byte	0xff
	.zero		1


	//   ....[100]....
        /*073c*/ 	.word	0x00009c40
        /*0740*/ 	.word	0x00000000
        /*0744*/ 	.word	0x00000000
        /*0748*/ 	.short	0x010a
        /*074a*/ 	.byte	0xff
	.zero		1


	//   ....[101]....
        /*074c*/ 	.word	0x00009ca0
        /*0750*/ 	.word	0x00000004
        /*0754*/ 	.word	0x000000b8
        /*0758*/ 	.short	0x010a
        /*075a*/ 	.byte	0xff
	.zero		1


	//   ....[102]....
        /*075c*/ 	.word	0x00009d00
        /*0760*/ 	.word	0x00000004
        /*0764*/ 	.word	0x000000b0
        /*0768*/ 	.short	0x010a
        /*076a*/ 	.byte	0xff
	.zero		1


	//   ....[103]....
        /*076c*/ 	.word	0x00009d60
        /*0770*/ 	.word	0x00000000
        /*0774*/ 	.word	0x000000b0
        /*0778*/ 	.short	0x010a
        /*077a*/ 	.byte	0xff
	.zero		1


	//   ....[104]....
        /*077c*/ 	.word	0x00009dc0
        /*0780*/ 	.word	0x00000004
        /*0784*/ 	.word	0x000000d0
        /*0788*/ 	.short	0x010a
        /*078a*/ 	.byte	0xff
	.zero		1


	//   ....[105]....
        /*078c*/ 	.word	0x00009e20
        /*0790*/ 	.word	0x00000000
        /*0794*/ 	.word	0x00000000
        /*0798*/ 	.short	0x010a
        /*079a*/ 	.byte	0xff
	.zero		1


	//   ....[106]....
        /*079c*/ 	.word	0x00009e80
        /*07a0*/ 	.word	0x00000000
        /*07a4*/ 	.word	0x00000000
        /*07a8*/ 	.short	0x010a
        /*07aa*/ 	.byte	0xff
	.zero		1


	//   ....[107]....
        /*07ac*/ 	.word	0x00009ee0
        /*07b0*/ 	.word	0x00000000
        /*07b4*/ 	.word	0x00000000
        /*07b8*/ 	.short	0x010a
        /*07ba*/ 	.byte	0xff
	.zero		1


	//   ....[108]....
        /*07bc*/ 	.word	0x00009f40
        /*07c0*/ 	.word	0x00000000
        /*07c4*/ 	.word	0x000000b0
        /*07c8*/ 	.short	0x010a
        /*07ca*/ 	.byte	0xff
	.zero		1


	//   ....[109]....
        /*07cc*/ 	.word	0x00009fa0
        /*07d0*/ 	.word	0x00000000
        /*07d4*/ 	.word	0x000000a8
        /*07d8*/ 	.short	0x010a
        /*07da*/ 	.byte	0xff
	.zero		1


	//   ....[110]....
        /*07dc*/ 	.word	0x0000a000
        /*07e0*/ 	.word	0x00000002
        /*07e4*/ 	.word	0x00000080
        /*07e8*/ 	.short	0x010a
        /*07ea*/ 	.byte	0xff
	.zero		1


	//   ....[111]....
        /*07ec*/ 	.word	0x0000a060
        /*07f0*/ 	.word	0x00000002
        /*07f4*/ 	.word	0x00000088
        /*07f8*/ 	.short	0x010a
        /*07fa*/ 	.byte	0xff
	.zero		1


	//   ....[112]....
        /*07fc*/ 	.word	0x0000a0c0
        /*0800*/ 	.word	0x00000002
        /*0804*/ 	.word	0x00000090
        /*0808*/ 	.short	0x010a
        /*080a*/ 	.byte	0xff
	.zero		1


	//   ....[113]....
        /*080c*/ 	.word	0x0000a120
        /*0810*/ 	.word	0x00000000
        /*0814*/ 	.word	0x00000098
        /*0818*/ 	.short	0x010a
        /*081a*/ 	.byte	0xff
	.zero		1


	//   ....[114]....
        /*081c*/ 	.word	0x0000a180
        /*0820*/ 	.word	0x00000000
        /*0824*/ 	.word	0x00000080
        /*0828*/ 	.short	0x010a
        /*082a*/ 	.byte	0xff
	.zero		1


	//   ....[115]....
        /*082c*/ 	.word	0x0000a1e0
        /*0830*/ 	.word	0x00000000
        /*0834*/ 	.word	0x00000088
        /*0838*/ 	.short	0x010a
        /*083a*/ 	.byte	0xff
	.zero		1


	//   ....[116]....
        /*083c*/ 	.word	0x0000a240
        /*0840*/ 	.word	0x00000000
        /*0844*/ 	.word	0x00000090
        /*0848*/ 	.short	0x010a
        /*084a*/ 	.byte	0xff
	.zero		1


	//   ....[117]....
        /*084c*/ 	.word	0x0000a2a0
        /*0850*/ 	.word	0x00000000
        /*0854*/ 	.word	0x000000b0
        /*0858*/ 	.short	0x010a
        /*085a*/ 	.byte	0xff
	.zero		1


	//   ....[118]....
        /*085c*/ 	.word	0x0000a300
        /*0860*/ 	.word	0x00000002
        /*0864*/ 	.word	0x00000060
        /*0868*/ 	.short	0x010a
        /*086a*/ 	.byte	0xff
	.zero		1


	//   ....[119]....
        /*086c*/ 	.word	0x0000a350
        /*0870*/ 	.word	0x00000038
        /*0874*/ 	.word	0x000000c0
        /*0878*/ 	.short	0x010a
        /*087a*/ 	.byte	0xff
	.zero		1


	//   ....[120]....
        /*087c*/ 	.word	0x0000a3a0
        /*0880*/ 	.word	0x00000002
        /*0884*/ 	.word	0x00000060
        /*0888*/ 	.short	0x010a
        /*088a*/ 	.byte	0xff
	.zero		1


	//   ....[121]....
        /*088c*/ 	.word	0x0000a3f0
        /*0890*/ 	.word	0x00000006
        /*0894*/ 	.word	0x00000060
        /*0898*/ 	.short	0x010a
        /*089a*/ 	.byte	0xff
	.zero		1


	//   ....[122]....
        /*089c*/ 	.word	0x0000a440
        /*08a0*/ 	.word	0x00000002
        /*08a4*/ 	.word	0x00000060
        /*08a8*/ 	.short	0x010a
        /*08aa*/ 	.byte	0xff
	.zero		1


	//----- nvinfo : EIATTR_NUM_MBARRIERS
	.align		4
.L_47:
        /*08ac*/ 	.byte	0x03, 0x38
        /*08ae*/ 	.short	0x001c


	//----- nvinfo : EIATTR_EXIT_INSTR_OFFSETS
	.align		4
        /*08b0*/ 	.byte	0x04, 0x1c
        /*08b2*/ 	.short	(.L_49 - .L_48)


	//   ....[0]....
.L_48:
        /*08b4*/ 	.word	0x00002cd0


	//   ....[1]....
        /*08b8*/ 	.word	0x00002f80


	//   ....[2]....
        /*08bc*/ 	.word	0x00002fe0


	//   ....[3]....
        /*08c0*/ 	.word	0x00003e30


	//   ....[4]....
        /*08c4*/ 	.word	0x000051d0


	//   ....[5]....
        /*08c8*/ 	.word	0x00005210


	//   ....[6]....
        /*08cc*/ 	.word	0x00009850


	//   ....[7]....
        /*08d0*/ 	.word	0x000098d0


	//   ....[8]....
        /*08d4*/ 	.word	0x00009900


	//   ....[9]....
        /*08d8*/ 	.word	0x00009980


	//----- nvinfo : EIATTR_MAX_THREADS
	.align		4
.L_49:
        /*08dc*/ 	.byte	0x04, 0x05
        /*08de*/ 	.short	(.L_51 - .L_50)
.L_50:
        /*08e0*/ 	.word	0x00000100
        /*08e4*/ 	.word	0x00000001
        /*08e8*/ 	.word	0x00000001


	//----- nvinfo : EIATTR_CRS_STACK_SIZE
	.align		4
.L_51:
        /*08ec*/ 	.byte	0x04, 0x1e
        /*08ee*/ 	.short	(.L_53 - .L_52)
.L_52:
        /*08f0*/ 	.word	0x00000000


	//----- nvinfo : EIATTR_CBANK_PARAM_SIZE
	.align		4
.L_53:
        /*08f4*/ 	.byte	0x03, 0x19
        /*08f6*/ 	.short	0x0900


	//----- nvinfo : EIATTR_PARAM_CBANK
	.align		4
        /*08f8*/ 	.byte	0x04, 0x0a
        /*08fa*/ 	.short	(.L_55 - .L_54)
	.align		4
.L_54:
        /*08fc*/ 	.word	index@(.nv.constant0._ZN7cutlass13device_kernelINS_4conv6kernel13ConvUniversalINS1_16ConvProblemShapeILNS1_8OperatorE0ELi3EEENS1_10collective14CollectiveConvINS1_47MainloopSm100TmaUmmaWarpSpecializedImplicitGemmILS5_0ELi6ELi3ELi1ELi2EN4cute5tupleIJNSA_1CILi1EEESD_SD_EEEEENSB_IJNSC_ILi128EEESG_NSB_IJNSC_ILi64EEEEEEEEENS_10bfloat16_tESK_NSA_8TiledMMAINSA_8MMA_AtomIJNSA_20SM100_MMA_F16BF16_SSISK_SK_fLi128ELi128ELNSA_4UMMA5MajorE0ELSP_0ELNSO_7ScaleInE0ELSQ_0EEEEEENSA_6LayoutISE_NSB_IJNSC_ILi0EEESU_SU_EEEEENSB_IJNSA_10UnderscoreESX_SX_EEEEENS7_6detail27Sm100ImplicitGemmTileTraitsINSA_20SM90_TMA_LOAD_IM2COLENSA_14ComposedLayoutINSA_7SwizzleILi3ELi4ELi3EEENSA_18smem_ptr_flag_bitsILi16EEENST_INSB_IJNSC_ILi8EEESH_EEENSB_IJSH_SD_EEEEEEEvEENS11_INSA_13SM90_TMA_LOADES1C_vEEEENS_8epilogue10collective18CollectiveEpilogueINS1H_23Sm100TmaWarpSpecializedILi4ELi2ELi32ELb1ELb0EEEJSJ_NSB_IJNST_ISG_SD_EENST_INSC_ILi32EEESD_EEEEESK_NSB_IJNSB_IJllllEEESD_SU_EEESK_S1R_NS1H_6fusion15FusionCallbacksIS1L_NS1S_17LinearCombinationISK_fSK_fLNS_15FloatRoundStyleE2EEESJ_S1P_JEEENSA_5SM1004TMEM4LOAD26SM100_TMEM_LOAD_32dp32b32xES12_NS13_INS14_ILi2ELi4ELi3EEES17_NST_INSB_IJS18_S1N_EEENSB_IJS1N_SD_EEEEEEENSA_39AutoVectorizingCopyWithAssumedAlignmentILi128EEENSA_21SM90_TMA_STORE_IM2COLES26_S28_S28_EEEvvEEEEvNT_6ParamsE)
        /*0900*/ 	.short	0x0380
        /*0902*/ 	.short	0x0900


	//----- nvinfo : EIATTR_SW_WAR
	.align		4
.L_55:
        /*0904*/ 	.byte	0x04, 0x36
        /*0906*/ 	.short	(.L_57 - .L_56)
.L_56:
        /*0908*/ 	.word	0x00000008
.L_57:


//--------------------- .nv.callgraph             --------------------------
	.section	.nv.callgraph,"",@"SHT_CUDA_CALLGRAPH"
	.align	4
	.sectionentsize	8
	.align		4
        /*0000*/ 	.word	0x00000000
	.align		4
        /*0004*/ 	.word	0xffffffff
	.align		4
        /*0008*/ 	.word	index@(_ZN7cutlass13device_kernelINS_4conv6kernel13ConvUniversalINS1_16ConvProblemShapeILNS1_8OperatorE0ELi3EEENS1_10collective14CollectiveConvINS1_47MainloopSm100TmaUmmaWarpSpecializedImplicitGemmILS5_0ELi6ELi3ELi1ELi2EN4cute5tupleIJNSA_1CILi1EEESD_SD_EEEEENSB_IJNSC_ILi128EEESG_NSB_IJNSC_ILi64EEEEEEEEENS_10bfloat16_tESK_NSA_8TiledMMAINSA_8MMA_AtomIJNSA_20SM100_MMA_F16BF16_SSISK_SK_fLi128ELi128ELNSA_4UMMA5MajorE0ELSP_0ELNSO_7ScaleInE0ELSQ_0EEEEEENSA_6LayoutISE_NSB_IJNSC_ILi0EEESU_SU_EEEEENSB_IJNSA_10UnderscoreESX_SX_EEEEENS7_6detail27Sm100ImplicitGemmTileTraitsINSA_20SM90_TMA_LOAD_IM2COLENSA_14ComposedLayoutINSA_7SwizzleILi3ELi4ELi3EEENSA_18smem_ptr_flag_bitsILi16EEENST_INSB_IJNSC_ILi8EEESH_EEENSB_IJSH_SD_EEEEEEEvEENS11_INSA_13SM90_TMA_LOADES1C_vEEEENS_8epilogue10collective18CollectiveEpilogueINS1H_23Sm100TmaWarpSpecializedILi4ELi2ELi32ELb1ELb0EEEJSJ_NSB_IJNST_ISG_SD_EENST_INSC_ILi32EEESD_EEEEESK_NSB_IJNSB_IJllllEEESD_SU_EEESK_S1R_NS1H_6fusion15FusionCallbacksIS1L_NS1S_17LinearCombinationISK_fSK_fLNS_15FloatRoundStyleE2EEESJ_S1P_JEEENSA_5SM1004TMEM4LOAD26SM100_TMEM_LOAD_32dp32b32xES12_NS13_INS14_ILi2ELi4ELi3EEES17_NST_INSB_IJS18_S1N_EEENSB_IJS1N_SD_EEEEEEENSA_39AutoVectorizingCopyWithAssumedAlignmentILi128EEENSA_21SM90_TMA_STORE_IM2COLES26_S28_S28_EEEvvEEEEvNT_6ParamsE)
	.align		4
        /*000c*/ 	.word	index@(__assertfail)
	.align		4
        /*0010*/ 	.word	0x00000000
	.align		4
        /*0014*/ 	.word	0xfffffffe
	.align		4
        /*0018*/ 	.word	0x00000000
	.align		4
        /*001c*/ 	.word	0xfffffffd
	.align		4
        /*0020*/ 	.word	0x00000000
	.align		4
        /*0024*/ 	.word	0xfffffffc


//--------------------- .nv.constant4             --------------------------
	.section	.nv.constant4,"a",@progbits
	.align	8
	.align		8
.nv.constant4:
        /*0000*/ 	.dword	__assertfail
	.align		8
        /*0008*/ 	.dword	__unnamed_1
	.align		8
        /*0010*/ 	.dword	__unnamed_2
	.align		8
        /*0018*/ 	.dword	_ZN39_INTERNAL_1c4580a5_4_k_cu_0f7aecf0_31254cuda3std3__45__cpo5beginE
	.align		8
        /*0020*/ 	.dword	_ZN39_INTERNAL_1c4580a5_4_k_cu_0f7aecf0_31254cuda3std3__45__cpo3endE
	.align		8
        /*0028*/ 	.dword	_ZN39_INTERNAL_1c4580a5_4_k_cu_0f7aecf0_31254cuda3std3__45__cpo6cbeginE
	.align		8
        /*0030*/ 	.dword	_ZN39_INTERNAL_1c4580a5_4_k_cu_0f7aecf0_31254cuda3std3__45__cpo4cendE
	.align		8
        /*0038*/ 	.dword	_ZN39_INTERNAL_1c4580a5_4_k_cu_0f7aecf0_31254cuda3std3__441_GLOBAL__N__1c4580a5_4_k_cu_0f7aecf0_31256ignoreE
	.align		8
        /*0040*/ 	.dword	_ZN39_INTERNAL_1c4580a5_4_k_cu_0f7aecf0_31254cuda3std3__419piecewise_constructE
	.align		8
        /*0048*/ 	.dword	_ZN39_INTERNAL_1c4580a5_4_k_cu_0f7aecf0_31254cuda3std3__48in_placeE
	.align		8
        /*0050*/ 	.dword	_ZN39_INTERNAL_1c4580a5_4_k_cu_0f7aecf0_31254cuda3std6ranges3__45__cpo4swapE
	.align		8
        /*0058*/ 	.dword	_ZN39_INTERNAL_1c4580a5_4_k_cu_0f7aecf0_31254cuda3std6ranges3__45__cpo9iter_moveE
	.align		8
        /*0060*/ 	.dword	_ZN39_INTERNAL_1c4580a5_4_k_cu_0f7aecf0_31254cute7productE
	.align		8
        /*0068*/ 	.dword	_ZN39_INTERNAL_1c4580a5_4_k_cu_0f7aecf0_31254cute1_E
	.align		8
        /*0070*/ 	.dword	$str$27
	.align		8
        /*0078*/ 	.dword	$str$28
	.align		8
        /*0080*/ 	.dword	$str$29
	.align		8
        /*0088*/ 	.dword	$str$30


//--------------------- .text._ZN7cutlass13device_kernelINS_4conv6kernel13ConvUniversalINS1_16ConvProblemShapeILNS1_8OperatorE0ELi3EEENS1_10collective14CollectiveConvINS1_47MainloopSm100TmaUmmaWarpSpecializedImplicitGemmILS5_0ELi6ELi3ELi1ELi2EN4cute5tupleIJNSA_1CILi1EEESD_SD_EEEEENSB_IJNSC_ILi128EEESG_NSB_IJNSC_ILi64EEEEEEEEENS_10bfloat16_tESK_NSA_8TiledMMAINSA_8MMA_AtomIJNSA_20SM100_MMA_F16BF16_SSISK_SK_fLi128ELi128ELNSA_4UMMA5MajorE0ELSP_0ELNSO_7ScaleInE0ELSQ_0EEEEEENSA_6LayoutISE_NSB_IJNSC_ILi0EEESU_SU_EEEEENSB_IJNSA_10UnderscoreESX_SX_EEEEENS7_6detail27Sm100ImplicitGemmTileTraitsINSA_20SM90_TMA_LOAD_IM2COLENSA_14ComposedLayoutINSA_7SwizzleILi3ELi4ELi3EEENSA_18smem_ptr_flag_bitsILi16EEENST_INSB_IJNSC_ILi8EEESH_EEENSB_IJSH_SD_EEEEEEEvEENS11_INSA_13SM90_TMA_LOADES1C_vEEEENS_8epilogue10collective18CollectiveEpilogueINS1H_23Sm100TmaWarpSpecializedILi4ELi2ELi32ELb1ELb0EEEJSJ_NSB_IJNST_ISG_SD_EENST_INSC_ILi32EEESD_EEEEESK_NSB_IJNSB_IJllllEEESD_SU_EEESK_S1R_NS1H_6fusion15FusionCallbacksIS1L_NS1S_17LinearCombinationISK_fSK_fLNS_15FloatRoundStyleE2EEESJ_S1P_JEEENSA_5SM1004TMEM4LOAD26SM100_TMEM_LOAD_32dp32b32xES12_NS13_INS14_ILi2ELi4ELi3EEES17_NST_INSB_IJS18_S1N_EEENSB_IJS1N_SD_EEEEEEENSA_39AutoVectorizingCopyWithAssumedAlignmentILi128EEENSA_21SM90_TMA_STORE_IM2COLES26_S28_S28_EEEvvEEEEvNT_6ParamsE --------------------------
	.section	.text._ZN7cutlass13device_kernelINS_4conv6kernel13ConvUniversalINS1_16ConvProblemShapeILNS1_8OperatorE0ELi3EEENS1_10collective14CollectiveConvINS1_47MainloopSm100TmaUmmaWarpSpecializedImplicitGemmILS5_0ELi6ELi3ELi1ELi2EN4cute5tupleIJNSA_1CILi1EEESD_SD_EEEEENSB_IJNSC_ILi128EEESG_NSB_IJNSC_ILi64EEEEEEEEENS_10bfloat16_tESK_NSA_8TiledMMAINSA_8MMA_AtomIJNSA_20SM100_MMA_F16BF16_SSISK_SK_fLi128ELi128ELNSA_4UMMA5MajorE0ELSP_0ELNSO_7ScaleInE0ELSQ_0EEEEEENSA_6LayoutISE_NSB_IJNSC_ILi0EEESU_SU_EEEEENSB_IJNSA_10UnderscoreESX_SX_EEEEENS7_6detail27Sm100ImplicitGemmTileTraitsINSA_20SM90_TMA_LOAD_IM2COLENSA_14ComposedLayoutINSA_7SwizzleILi3ELi4ELi3EEENSA_18smem_ptr_flag_bitsILi16EEENST_INSB_IJNSC_ILi8EEESH_EEENSB_IJSH_SD_EEEEEEEvEENS11_INSA_13SM90_TMA_LOADES1C_vEEEENS_8epilogue10collective18CollectiveEpilogueINS1H_23Sm100TmaWarpSpecializedILi4ELi2ELi32ELb1ELb0EEEJSJ_NSB_IJNST_ISG_SD_EENST_INSC_ILi32EEESD_EEEEESK_NSB_IJNSB_IJllllEEESD_SU_EEESK_S1R_NS1H_6fusion15FusionCallbacksIS1L_NS1S_17LinearCombinationISK_fSK_fLNS_15FloatRoundStyleE2EEESJ_S1P_JEEENSA_5SM1004TMEM4LOAD26SM100_TMEM_LOAD_32dp32b32xES12_NS13_INS14_ILi2ELi4ELi3EEES17_NST_INSB_IJS18_S1N_EEENSB_IJS1N_SD_EEEEEEENSA_39AutoVectorizingCopyWithAssumedAlignmentILi128EEENSA_21SM90_TMA_STORE_IM2COLES26_S28_S28_EEEvvEEEEvNT_6ParamsE,"ax",@progbits
	.align	128
.text._ZN7cutlass13device_kernelINS_4conv6kernel13ConvUniversalINS1_16ConvProblemShapeILNS1_8OperatorE0ELi3EEENS1_10collective14CollectiveConvINS1_47MainloopSm100TmaUmmaWarpSpecializedImplicitGemmILS5_0ELi6ELi3ELi1ELi2EN4cute5tupleIJNSA_1CILi1EEESD_SD_EEEEENSB_IJNSC_ILi128EEESG_NSB_IJNSC_ILi64EEEEEEEEENS_10bfloat16_tESK_NSA_8TiledMMAINSA_8MMA_AtomIJNSA_20SM100_MMA_F16BF16_SSISK_SK_fLi128ELi128ELNSA_4UMMA5MajorE0ELSP_0ELNSO_7ScaleInE0ELSQ_0EEEEEENSA_6LayoutISE_NSB_IJNSC_ILi0EEESU_SU_EEEEENSB_IJNSA_10UnderscoreESX_SX_EEEEENS7_6detail27Sm100ImplicitGemmTileTraitsINSA_20SM90_TMA_LOAD_IM2COLENSA_14ComposedLayoutINSA_7SwizzleILi3ELi4ELi3EEENSA_18smem_ptr_flag_bitsILi16EEENST_INSB_IJNSC_ILi8EEESH_EEENSB_IJSH_SD_EEEEEEEvEENS11_INSA_13SM90_TMA_LOADES1C_vEEEENS_8epilogue10collective18CollectiveEpilogueINS1H_23Sm100TmaWarpSpecializedILi4ELi2ELi32ELb1ELb0EEEJSJ_NSB_IJNST_ISG_SD_EENST_INSC_ILi32EEESD_EEEEESK_NSB_IJNSB_IJllllEEESD_SU_EEESK_S1R_NS1H_6fusion15FusionCallbacksIS1L_NS1S_17LinearCombinationISK_fSK_fLNS_15FloatRoundStyleE2EEESJ_S1P_JEEENSA_5SM1004TMEM4LOAD26SM100_TMEM_LOAD_32dp32b32xES12_NS13_INS14_ILi2ELi4ELi3EEES17_NST_INSB_IJS18_S1N_EEENSB_IJS1N_SD_EEEEEEENSA_39AutoVectorizingCopyWithAssumedAlignmentILi128EEENSA_21SM90_TMA_STORE_IM2COLES26_S28_S28_EEEvvEEEEvNT_6ParamsE:
        .type           _ZN7cutlass13device_kernelINS_4conv6kernel13ConvUniversalINS1_16ConvProblemShapeILNS1_8OperatorE0ELi3EEENS1_10collective14CollectiveConvINS1_47MainloopSm100TmaUmmaWarpSpecializedImplicitGemmILS5_0ELi6ELi3ELi1ELi2EN4cute5tupleIJNSA_1CILi1EEESD_SD_EEEEENSB_IJNSC_ILi128EEESG_NSB_IJNSC_ILi64EEEEEEEEENS_10bfloat16_tESK_NSA_8TiledMMAINSA_8MMA_AtomIJNSA_20SM100_MMA_F16BF16_SSISK_SK_fLi128ELi128ELNSA_4UMMA5MajorE0ELSP_0ELNSO_7ScaleInE0ELSQ_0EEEEEENSA_6LayoutISE_NSB_IJNSC_ILi0EEESU_SU_EEEEENSB_IJNSA_10UnderscoreESX_SX_EEEEENS7_6detail27Sm100ImplicitGemmTileTraitsINSA_20SM90_TMA_LOAD_IM2COLENSA_14ComposedLayoutINSA_7SwizzleILi3ELi4ELi3EEENSA_18smem_ptr_flag_bitsILi16EEENST_INSB_IJNSC_ILi8EEESH_EEENSB_IJSH_SD_EEEEEEEvEENS11_INSA_13SM90_TMA_LOADES1C_vEEEENS_8epilogue10collective18CollectiveEpilogueINS1H_23Sm100TmaWarpSpecializedILi4ELi2ELi32ELb1ELb0EEEJSJ_NSB_IJNST_ISG_SD_EENST_INSC_ILi32EEESD_EEEEESK_NSB_IJNSB_IJllllEEESD_SU_EEESK_S1R_NS1H_6fusion15FusionCallbacksIS1L_NS1S_17LinearCombinationISK_fSK_fLNS_15FloatRoundStyleE2EEESJ_S1P_JEEENSA_5SM1004TMEM4LOAD26SM100_TMEM_LOAD_32dp32b32xES12_NS13_INS14_ILi2ELi4ELi3EEES17_NST_INSB_IJS18_S1N_EEENSB_IJS1N_SD_EEEEEEENSA_39AutoVectorizingCopyWithAssumedAlignmentILi128EEENSA_21SM90_TMA_STORE_IM2COLES26_S28_S28_EEEvvEEEEvNT_6ParamsE,@function
        .size           _ZN7cutlass13device_kernelINS_4conv6kernel13ConvUniversalINS1_16ConvProblemShapeILNS1_8OperatorE0ELi3EEENS1_10collective14CollectiveConvINS1_47MainloopSm100TmaUmmaWarpSpecializedImplicitGemmILS5_0ELi6ELi3ELi1ELi2EN4cute5tupleIJNSA_1CILi1EEESD_SD_EEEEENSB_IJNSC_ILi128EEESG_NSB_IJNSC_ILi64EEEEEEEEENS_10bfloat16_tESK_NSA_8TiledMMAINSA_8MMA_AtomIJNSA_20SM100_MMA_F16BF16_SSISK_SK_fLi128ELi128ELNSA_4UMMA5MajorE0ELSP_0ELNSO_7ScaleInE0ELSQ_0EEEEEENSA_6LayoutISE_NSB_IJNSC_ILi0EEESU_SU_EEEEENSB_IJNSA_10UnderscoreESX_SX_EEEEENS7_6detail27Sm100ImplicitGemmTileTraitsINSA_20SM90_TMA_LOAD_IM2COLENSA_14ComposedLayoutINSA_7SwizzleILi3ELi4ELi3EEENSA_18smem_ptr_flag_bitsILi16EEENST_INSB_IJNSC_ILi8EEESH_EEENSB_IJSH_SD_EEEEEEEvEENS11_INSA_13SM90_TMA_LOADES1C_vEEEENS_8epilogue10collective18CollectiveEpilogueINS1H_23Sm100TmaWarpSpecializedILi4ELi2ELi32ELb1ELb0EEEJSJ_NSB_IJNST_ISG_SD_EENST_INSC_ILi32EEESD_EEEEESK_NSB_IJNSB_IJllllEEESD_SU_EEESK_S1R_NS1H_6fusion15FusionCallbacksIS1L_NS1S_17LinearCombinationISK_fSK_fLNS_15FloatRoundStyleE2EEESJ_S1P_JEEENSA_5SM1004TMEM4LOAD26SM100_TMEM_LOAD_32dp32b32xES12_NS13_INS14_ILi2ELi4ELi3EEES17_NST_INSB_IJS18_S1N_EEENSB_IJS1N_SD_EEEEEEENSA_39AutoVectorizingCopyWithAssumedAlignmentILi128EEENSA_21SM90_TMA_STORE_IM2COLES26_S28_S28_EEEvvEEEEvNT_6ParamsE,(.L_x_172 - _ZN7cutlass13device_kernelINS_4conv6kernel13ConvUniversalINS1_16ConvProblemShapeILNS1_8OperatorE0ELi3EEENS1_10collective14CollectiveConvINS1_47MainloopSm100TmaUmmaWarpSpecializedImplicitGemmILS5_0ELi6ELi3ELi1ELi2EN4cute5tupleIJNSA_1CILi1EEESD_SD_EEEEENSB_IJNSC_ILi128EEESG_NSB_IJNSC_ILi64EEEEEEEEENS_10bfloat16_tESK_NSA_8TiledMMAINSA_8MMA_AtomIJNSA_20SM100_MMA_F16BF16_SSISK_SK_fLi128ELi128ELNSA_4UMMA5MajorE0ELSP_0ELNSO_7ScaleInE0ELSQ_0EEEEEENSA_6LayoutISE_NSB_IJNSC_ILi0EEESU_SU_EEEEENSB_IJNSA_10UnderscoreESX_SX_EEEEENS7_6detail27Sm100ImplicitGemmTileTraitsINSA_20SM90_TMA_LOAD_IM2COLENSA_14ComposedLayoutINSA_7SwizzleILi3ELi4ELi3EEENSA_18smem_ptr_flag_bitsILi16EEENST_INSB_IJNSC_ILi8EEESH_EEENSB_IJSH_SD_EEEEEEEvEENS11_INSA_13SM90_TMA_LOADES1C_vEEEENS_8epilogue10collective18CollectiveEpilogueINS1H_23Sm100TmaWarpSpecializedILi4ELi2ELi32ELb1ELb0EEEJSJ_NSB_IJNST_ISG_SD_EENST_INSC_ILi32EEESD_EEEEESK_NSB_IJNSB_IJllllEEESD_SU_EEESK_S1R_NS1H_6fusion15FusionCallbacksIS1L_NS1S_17LinearCombinationISK_fSK_fLNS_15FloatRoundStyleE2EEESJ_S1P_JEEENSA_5SM1004TMEM4LOAD26SM100_TMEM_LOAD_32dp32b32xES12_NS13_INS14_ILi2ELi4ELi3EEES17_NST_INSB_IJS18_S1N_EEENSB_IJS1N_SD_EEEEEEENSA_39AutoVectorizingCopyWithAssumedAlignmentILi128EEENSA_21SM90_TMA_STORE_IM2COLES26_S28_S28_EEEvvEEEEvNT_6ParamsE)
        .other          _ZN7cutlass13device_kernelINS_4conv6kernel13ConvUniversalINS1_16ConvProblemShapeILNS1_8OperatorE0ELi3EEENS1_10collective14CollectiveConvINS1_47MainloopSm100TmaUmmaWarpSpecializedImplicitGemmILS5_0ELi6ELi3ELi1ELi2EN4cute5tupleIJNSA_1CILi1EEESD_SD_EEEEENSB_IJNSC_ILi128EEESG_NSB_IJNSC_ILi64EEEEEEEEENS_10bfloat16_tESK_NSA_8TiledMMAINSA_8MMA_AtomIJNSA_20SM100_MMA_F16BF16_SSISK_SK_fLi128ELi128ELNSA_4UMMA5MajorE0ELSP_0ELNSO_7ScaleInE0ELSQ_0EEEEEENSA_6LayoutISE_NSB_IJNSC_ILi0EEESU_SU_EEEEENSB_IJNSA_10UnderscoreESX_SX_EEEEENS7_6detail27Sm100ImplicitGemmTileTraitsINSA_20SM90_TMA_LOAD_IM2COLENSA_14ComposedLayoutINSA_7SwizzleILi3ELi4ELi3EEENSA_18smem_ptr_flag_bitsILi16EEENST_INSB_IJNSC_ILi8EEESH_EEENSB_IJSH_SD_EEEEEEEvEENS11_INSA_13SM90_TMA_LOADES1C_vEEEENS_8epilogue10collective18CollectiveEpilogueINS1H_23Sm100TmaWarpSpecializedILi4ELi2ELi32ELb1ELb0EEEJSJ_NSB_IJNST_ISG_SD_EENST_INSC_ILi32EEESD_EEEEESK_NSB_IJNSB_IJllllEEESD_SU_EEESK_S1R_NS1H_6fusion15FusionCallbacksIS1L_NS1S_17LinearCombinationISK_fSK_fLNS_15FloatRoundStyleE2EEESJ_S1P_JEEENSA_5SM1004TMEM4LOAD26SM100_TMEM_LOAD_32dp32b32xES12_NS13_INS14_ILi2ELi4ELi3EEES17_NST_INSB_IJS18_S1N_EEENSB_IJS1N_SD_EEEEEEENSA_39AutoVectorizingCopyWithAssumedAlignmentILi128EEENSA_21SM90_TMA_STORE_IM2COLES26_S28_S28_EEEvvEEEEvNT_6ParamsE,@"STO_CUDA_ENTRY STV_DEFAULT"
_ZN7cutlass13device_kernelINS_4conv6kernel13ConvUniversalINS1_16ConvProblemShapeILNS1_8OperatorE0ELi3EEENS1_10collective14CollectiveConvINS1_47MainloopSm100TmaUmmaWarpSpecializedImplicitGemmILS5_0ELi6ELi3ELi1ELi2EN4cute5tupleIJNSA_1CILi1EEESD_SD_EEEEENSB_IJNSC_ILi128EEESG_NSB_IJNSC_ILi64EEEEEEEEENS_10bfloat16_tESK_NSA_8TiledMMAINSA_8MMA_AtomIJNSA_20SM100_MMA_F16BF16_SSISK_SK_fLi128ELi128ELNSA_4UMMA5MajorE0ELSP_0ELNSO_7ScaleInE0ELSQ_0EEEEEENSA_6LayoutISE_NSB_IJNSC_ILi0EEESU_SU_EEEEENSB_IJNSA_10UnderscoreESX_SX_EEEEENS7_6detail27Sm100ImplicitGemmTileTraitsINSA_20SM90_TMA_LOAD_IM2COLENSA_14ComposedLayoutINSA_7SwizzleILi3ELi4ELi3EEENSA_18smem_ptr_flag_bitsILi16EEENST_INSB_IJNSC_ILi8EEESH_EEENSB_IJSH_SD_EEEEEEEvEENS11_INSA_13SM90_TMA_LOADES1C_vEEEENS_8epilogue10collective18CollectiveEpilogueINS1H_23Sm100TmaWarpSpecializedILi4ELi2ELi32ELb1ELb0EEEJSJ_NSB_IJNST_ISG_SD_EENST_INSC_ILi32EEESD_EEEEESK_NSB_IJNSB_IJllllEEESD_SU_EEESK_S1R_NS1H_6fusion15FusionCallbacksIS1L_NS1S_17LinearCombinationISK_fSK_fLNS_15FloatRoundStyleE2EEESJ_S1P_JEEENSA_5SM1004TMEM4LOAD26SM100_TMEM_LOAD_32dp32b32xES12_NS13_INS14_ILi2ELi4ELi3EEES17_NST_INSB_IJS18_S1N_EEENSB_IJS1N_SD_EEEEEEENSA_39AutoVectorizingCopyWithAssumedAlignmentILi128EEENSA_21SM90_TMA_STORE_IM2COLES26_S28_S28_EEEvvEEEEvNT_6ParamsE:
[----:B------:R-:W1:Y:S01]  /*0000*/  LDC R1, c[0x0][0x37c] ;  /* 0x0000df00ff017b82 */ /* 0x000e620000000800 */
[----:B------:R-:W2:Y:S01]  /*0010*/  S2R R83, SR_TID.X ;  /* 0x0000000000537919 */ /* 0x000ea20000002100 */
[----:B------:R-:W3:Y:S01]  /*0020*/  LDCU.64 UR8, c[0x0][0x990] ;  /* 0x00013200ff0877ac */ /* 0x000ee20008000a00 */
[----:B-1----:R-:W-:Y:S01]  /*0030*/  VIADD R1, R1, 0xfffffff8 ;  /* 0xfffffff801017836 */ /* 0x002fe20000000000 */
[----:B------:R-:W-:Y:S02]  /*0040*/  PRMT R85, RZ, 0x7610, R85 ;  /* 0x00007610ff557816 */ /* 0x000fe40000000055 */
[----:B------:R-:W-:Y:S01]  /*0050*/  ELECT P3, URZ, PT ;  /* 0x0000000000ff782f */ /* 0x000fe20003860000 */
[----:B---3--:R-:W-:-:S04]  /*0060*/  UISETP.NE.U32.AND UP0, UPT, UR8, URZ, UPT ;  /* 0x000000ff0800728c */ /* 0x008fc8000bf05070 */
[----:B------:R-:W-:Y:S01]  /*0070*/  UISETP.NE.AND.EX UP0, UPT, UR9, URZ, UPT, UP0 ;  /* 0x000000ff0900728c */ /* 0x000fe2000bf05300 */
[----:B--2---:R-:W-:-:S05]  /*0080*/  SHF.R.U32.HI R86, RZ, 0x5, R83 ;  /* 0x00000005ff567819 */ /* 0x004fca0000011653 */
[----:B------:R-:W1:Y:S02]  /*0090*/  SHFL.IDX PT, R0, R86, RZ, 0x1f ;  /* 0x00001fff56007589 */ /* 0x000e6400000e0000 */
[----:B-1----:R-:W-:Y:S01]  /*00a0*/  R2UR UR18, R0 ;  /* 0x00000000001272ca */ /* 0x002fe200000e0000 */
[----:B------:R-:W-:-:S14]  /*00b0*/  BRA.U UP0, `(.L_x_0) ;  /* 0x0000000100307547 */ /* 0x000fdc000b800000 */
[----:B------:R-:W1:Y:S02]  /*00c0*/  LDCU.64 UR4, c[0x0][0x988] ;  /* 0x00013100ff0477ac */ /* 0x000e640008000a00 */
[----:B-1----:R-:W-:-:S04]  /*00d0*/  UISETP.NE.U32.AND UP0, UPT, UR4, URZ, UPT ;  /* 0x000000ff0400728c */ /* 0x002fc8000bf05070 */
[----:B------:R-:W-:-:S09]  /*00e0*/  UISETP.NE.AND.EX UP0, UPT, UR5, URZ, UPT, UP0 ;  /* 0x000000ff0500728c */ /* 0x000fd2000bf05300 */
[----:B------:R-:W-:Y:S05]  /*00f0*/  BRA.U !UP0, `(.L_x_1) ;  /* 0x0000000108147547 */ /* 0x000fea000b800000 */
[----:B------:R-:W1:Y:S01]  /*0100*/  LDC.64 R2, c[0x0][0x988] ;  /* 0x00026200ff027b82 */ /* 0x000e620000000a00 */
[----:B------:R-:W1:Y:S02]  /*0110*/  LDCU.64 UR4, c[0x0][0x358] ;  /* 0x00006b00ff0477ac */ /* 0x000e640008000a00 */
[----:B-1----:R1:W5:Y:S01]  /*0120*/  LDG.E R41, desc[UR4][R2.64] ;  /* 0x0000000402297981 */ /* 0x002362000c1e1900 */
[----:B------:R-:W-:Y:S01]  /*0130*/  HFMA2 R85, -RZ, RZ, 0, 5.9604644775390625e-08 ;  /* 0x00000001ff557431 */ /* 0x000fe200000001ff */
[----:B------:R-:W-:Y:S05]  /*0140*/  BRA `(.L_x_0) ;  /* 0x00000000000c7947 */ /* 0x000fea0003800000 */
.L_x_1:
[----:B------:R-:W1:Y:S01]  /*0150*/  LDCU UR4, c[0x0][0x980] ;  /* 0x00013000ff0477ac */ /* 0x000e620008000800 */
[----:B------:R-:W-:Y:S01]  /*0160*/  HFMA2 R85, -RZ, RZ, 0, 5.9604644775390625e-08 ;  /* 0x00000001ff557431 */ /* 0x000fe200000001ff */
[----:B-1----:R-:W-:-:S07]  /*0170*/  MOV R41, UR4 ;  /* 0x0000000400297c02 */ /* 0x002fce0008000f00 */
.L_x_0:
[----:B------:R-:W2:Y:S02]  /*0180*/  LDCU.64 UR4, c[0x0][0x9b0] ;  /* 0x00013600ff0477ac */ /* 0x000ea40008000a00 */
[----:B--2---:R-:W-:-:S04]  /*0190*/  UISETP.NE.U32.AND UP0, UPT, UR4, URZ, UPT ;  /* 0x000000ff0400728c */ /* 0x004fc8000bf05070 */
[----:B------:R-:W-:-:S09]  /*01a0*/  UISETP.NE.AND.EX UP0, UPT, UR5, URZ, UPT, UP0 ;  /* 0x000000ff0500728c */ /* 0x000fd2000bf05300 */
[----:B------:R-:W-:Y:S05]  /*01b0*/  BRA.U UP0, `(.L_x_2) ;  /* 0x0000000100287547 */ /* 0x000fea000b800000 */
[----:B------:R-:W2:Y:S02]  /*01c0*/  LDCU.64 UR4, c[0x0][0x9a8] ;  /* 0x00013500ff0477ac */ /* 0x000ea40008000a00 */
[----:B--2---:R-:W-:-:S04]  /*01d0*/  UISETP.NE.U32.AND UP0, UPT, UR4, URZ, UPT ;  /* 0x000000ff0400728c */ /* 0x004fc8000bf05070 */
[----:B------:R-:W-:-:S09]  /*01e0*/  UISETP.NE.AND.EX UP0, UPT, UR5, URZ, UPT, UP0 ;  /* 0x000000ff0500728c */ /* 0x000fd2000bf05300 */
[----:B------:R-:W-:Y:S05]  /*01f0*/  BRA.U !UP0, `(.L_x_3) ;  /* 0x0000000108107547 */ /* 0x000fea000b800000 */
[----:B------:R-:W2:Y:S01]  /*0200*/  LDC.64 R38, c[0x0][0x9a8] ;  /* 0x00026a00ff267b82 */ /* 0x000ea20000000a00 */
[----:B------:R-:W2:Y:S02]  /*0210*/  LDCU.64 UR4, c[0x0][0x358] ;  /* 0x00006b00ff0477ac */ /* 0x000ea40008000a00 */
[----:B--2---:R2:W5:Y:S01]  /*0220*/  LDG.E R38, desc[UR4][R38.64] ;  /* 0x0000000426267981 */ /* 0x004562000c1e1900 */
[----:B------:R-:W-:Y:S05]  /*0230*/  BRA `(.L_x_2) ;  /* 0x0000000000087947 */ /* 0x000fea0003800000 */
.L_x_3:
[----:B------:R-:W2:Y:S02]  /*0240*/  LDCU UR4, c[0x0][0x9a0] ;  /* 0x00013400ff0477ac */ /* 0x000ea40008000800 */
[----:B--2---:R-:W-:Y:S02]  /*0250*/  MOV R38, UR4 ;  /* 0x0000000400267c02 */ /* 0x004fe40008000f00 */
.L_x_2:
[----:B------:R-:W-:Y:S01]  /*0260*/  IMAD.U32 R0, RZ, RZ, UR18 ;  /* 0x00000012ff007e24 */ /* 0x000fe2000f8e00ff */
[----:B------:R-:W-:Y:S04]  /*0270*/  BSSY.RECONVERGENT B0, `(.L_x_4) ;  /* 0x000000c000007945 */ /* 0x000fe80003800200 */
[C---:B------:R-:W-:Y:S02]  /*0280*/  ISETP.NE.OR P1, PT, R0.reuse, 0x1, !P3 ;  /* 0x000000010000780c */ /* 0x040fe40005f25670 */
[----:B------:R-:W-:-:S11]  /*0290*/  ISETP.NE.OR P0, PT, R0, 0x3, !P3 ;  /* 0x000000030000780c */ /* 0x000fd60005f05670 */
[----:B------:R-:W-:Y:S05]  /*02a0*/  @P1 BRA `(.L_x_5) ;  /* 0x0000000000201947 */ /* 0x000fea0003800000 */
[----:B------:R-:W3:Y:S02]  /*02b0*/  LDCU.64 UR4, c[0x0][0x348] ;  /* 0x00006900ff0477ac */ /* 0x000ee40008000a00 */
[----:B---3--:R-:W-:Y:S02]  /*02c0*/  UIADD3 UR6, UP1, UPT, UR4, 0x80, URZ ;  /* 0x0000008004067890 */ /* 0x008fe4000ff3e0ff */
[----:B------:R-:W-:Y:S02]  /*02d0*/  UIADD3 UR4, UP0, UPT, UR4, 0x200, URZ ;  /* 0x0000020004047890 */ /* 0x000fe4000ff1e0ff */
[----:B------:R-:W-:Y:S02]  /*02e0*/  UIADD3.X UR7, UPT, UPT, URZ, UR5, URZ, UP1, !UPT ;  /* 0x00000005ff077290 */ /* 0x000fe40008ffe4ff */
[----:B------:R-:W-:-:S07]  /*02f0*/  UIADD3.X UR5, UPT, UPT, URZ, UR5, URZ, UP0, !UPT ;  /* 0x00000005ff057290 */ /* 0x000fce00087fe4ff */
[----:B------:R3:W-:Y:S02]  /*0300*/  UTMACCTL.PF [UR6] ;  /* 0x00000000060079b9 */ /* 0x0007e40008040000 */
[----:B------:R3:W-:Y:S02]  /*0310*/  UTMACCTL.PF [UR4] ;  /* 0x00000000040079b9 */ /* 0x0007e40008040000 */
[----:B---3--:R-:W-:Y:S01]  /*0320*/  NOP ;  /* 0x0000000000007918 */ /* 0x008fe20000000000 */
.L_x_5:
[----:B------:R-:W-:Y:S05]  /*0330*/  BSYNC.RECONVERGENT B0 ;  /* 0x0000000000007941 */ /* 0x000fea0003800200 */
.L_x_4:
[----:B------:R-:W-:Y:S04]  /*0340*/  BSSY.RECONVERGENT B0, `(.L_x_6) ;  /* 0x000000a000007945 */ /* 0x000fe80003800200 */
        /* <DEDUP_REMOVED lines=9> */
.L_x_7:
[----:B------:R-:W-:Y:S05]  /*03e0*/  BSYNC.RECONVERGENT B0 ;  /* 0x0000000000007941 */ /* 0x000fea0003800200 */
.L_x_6:
[----:B------:R-:W3:Y:S01]  /*03f0*/  LDCU.64 UR4, c[0x0][0x988] ;  /* 0x00013100ff0477ac */ /* 0x000ee20008000a00 */
[----:B------:R-:W-:Y:S02]  /*0400*/  UISETP.EQ.U32.AND UP2, UPT, UR8, URZ, UPT ;  /* 0x000000ff0800728c */ /* 0x000fe4000bf42070 */
[----:B------:R-:W-:Y:S02]  /*0410*/  UPLOP3.LUT UP3, UPT, UPT, UPT, UPT, 0x80, 0x8 ;  /* 0x000000000008789c */ /* 0x000fe40003f6f070 */
[----:B---3--:R-:W-:-:S04]  /*0420*/  UISETP.NE.U32.AND UP0, UPT, UR4, URZ, UPT ;  /* 0x000000ff0400728c */ /* 0x008fc8000bf05070 */
[----:B------:R-:W-:-:S04]  /*0430*/  UISETP.NE.AND.EX UP1, UPT, UR5, URZ, UPT, UP0 ;  /* 0x000000ff0500728c */ /* 0x000fc8000bf25300 */
[----:B------:R-:W-:-:S04]  /*0440*/  UISETP.EQ.OR.EX UP4, UPT, UR9, URZ, !UP1, UP2 ;  /* 0x000000ff0900728c */ /* 0x000fc8000cf82720 */
[----:B------:R-:W-:-:S06]  /*0450*/  UP2UR UR4, UPR, URZ, 0x10 ;  /* 0x00000010ff047883 */ /* 0x000fcc0008000000 */
[----:B------:R-:W-:Y:S01]  /*0460*/  MOV R93, UR4 ;  /* 0x00000004005d7c02 */ /* 0x000fe20008000f00 */
[----:B------:R-:W-:Y:S06]  /*0470*/  BRA.U !UP4, `(.L_x_8) ;  /* 0x000000010c207547 */ /* 0x000fec000b800000 */
[----:B------:R-:W-:Y:S01]  /*0480*/  UISETP.NE.U32.AND UP2, UPT, UR8, URZ, UPT ;  /* 0x000000ff0800728c */ /* 0x000fe2000bf45070 */
[----:B-----5:R-:W-:Y:S01]  /*0490*/  FSETP.NEU.AND P0, PT, R41, RZ, PT ;  /* 0x000000ff2900720b */ /* 0x020fe20003f0d000 */
[----:B------:R-:W-:Y:S02]  /*04a0*/  USEL UR4, URZ, 0xffffffff, UP1 ;  /* 0xffffffffff047887 */ /* 0x000fe40008800000 */
[----:B------:R-:W-:-:S10]  /*04b0*/  UISETP.NE.AND.EX UP2, UPT, UR9, URZ, UPT, UP2 ;  /* 0x000000ff0900728c */ /* 0x000fd4000bf45320 */
[----:B------:R-:W-:Y:S01]  /*04c0*/  VOTEU.ANY UP0, P0 ;  /* 0x0000000000ff7886 */ /* 0x000fe20000000100 */
[----:B------:R-:W-:-:S04]  /*04d0*/  @!UP2 USEL UR4, URZ, 0xffffffff, UP0 ;  /* 0xffffffffff04a887 */ /* 0x000fc80008000000 */
[----:B------:R-:W-:-:S04]  /*04e0*/  ULOP3.LUT UR4, UR4, 0x1, URZ, 0xc0, !UPT ;  /* 0x0000000104047892 */ /* 0x000fc8000f8ec0ff */
[----:B------:R-:W-:-:S11]  /*04f0*/  UISETP.NE.U32.AND UP3, UPT, UR4, 0x1, UPT ;  /* 0x000000010400788c */ /* 0x000fd6000bf65070 */
.L_x_8:
[----:B-1----:R-:W1:Y:S01]  /*0500*/  SHFL.IDX PT, R2, R86, RZ, 0x1f ;  /* 0x00001fff56027589 */ /* 0x002e6200000e0000 */
[----:B------:R-:W-:-:S04]  /*0510*/  UISETP.NE.AND UP0, UPT, UR18, 0x2, UPT ;  /* 0x000000021200788c */ /* 0x000fc8000bf05270 */
[----:B------:R-:W-:Y:S01]  /*0520*/  USEL UR56, URZ, 0x1, UP0 ;  /* 0x00000001ff387887 */ /* 0x000fe20008000000 */
[----:B-1----:R-:W-:-:S13]  /*0530*/  ISETP.NE.AND P0, PT, R2, RZ, PT ;  /* 0x000000ff0200720c */ /* 0x002fda0003f05270 */
[----:B------:R-:W-:Y:S05]  /*0540*/  @P0 BRA `(.L_x_9) ;  /* 0x0000000000580947 */ /* 0x000fea0003800000 */
[----:B------:R-:W1:Y:S01]  /*0550*/  S2UR UR4, SR_CgaCtaId ;  /* 0x00000000000479c3 */ /* 0x000e620000008800 */
[----:B------:R-:W-:Y:S01]  /*0560*/  UMOV UR5, 0x400 ;  /* 0x0000040000057882 */ /* 0x000fe20000000000 */
[----:B------:R-:W-:Y:S01]  /*0570*/  UMOV UR6, 0x1 ;  /* 0x0000000100067882 */ /* 0x000fe20000000000 */
[----:B------:R-:W-:Y:S01]  /*0580*/  ELECT P0, URZ, PT ;  /* 0x0000000000ff782f */ /* 0x000fe20003800000 */
[----:B------:R-:W-:-:S04]  /*0590*/  UIADD3 UR6, UPT, UPT, -UR6, 0x100000, URZ ;  /* 0x0010000006067890 */ /* 0x000fc8000fffe1ff */
[----:B------:R-:W-:Y:S02]  /*05a0*/  USHF.L.U32 UR7, UR6, 0xb, URZ ;  /* 0x0000000b06077899 */ /* 0x000fe400080006ff */
[----:B------:R-:W-:Y:S02]  /*05b0*/  USHF.L.U32 UR6, UR6, 0x1, URZ ;  /* 0x0000000106067899 */ /* 0x000fe400080006ff */
[----:B-1----:R-:W-:Y:S01]  /*05c0*/  ULEA UR4, UR4, UR5, 0x18 ;  /* 0x0000000504047291 */ /* 0x002fe2000f8ec0ff */
[----:B------:R-:W1:Y:S11]  /*05d0*/  FENCE.VIEW.ASYNC.S ;  /* 0x00000000000073c6 */ /* 0x000e760000000000 */
[----:B-1----:R1:W3:Y:S01]  /*05e0*/  SYNCS.EXCH.64 URZ, [UR4], UR6 ;  /* 0x0000000604ff75b2 */ /* 0x0022e20008000100 */
[----:B------:R1:W4:Y:S01]  /*05f0*/  SYNCS.EXCH.64 URZ, [UR4+0x30], UR6 ;  /* 0x0000300604ff75b2 */ /* 0x0003220008000100 */
[----:B------:R1:W1:Y:S01]  /*0600*/  SYNCS.EXCH.64 URZ, [UR4+0x8], UR6 ;  /* 0x0000080604ff75b2 */ /* 0x0002620008000100 */
        /* <DEDUP_REMOVED lines=9> */
[----:B------:R-:W-:Y:S01]  /*06a0*/  NOP ;  /* 0x0000000000007918 */ /* 0x000fe20000000000 */
.L_x_9:
[----:B------:R-:W2:Y:S01]  /*06b0*/  SHFL.IDX PT, R2, R86, RZ, 0x1f ;  /* 0x00001fff56027589 */ /* 0x000ea200000e0000 */
[----:B------:R-:W-:Y:S01]  /*06c0*/  NOP ;  /* 0x0000000000007918 */ /* 0x000fe20000000000 */
[----:B--2---:R-:W-:-:S13]  /*06d0*/  ISETP.NE.AND P0, PT, R2, 0x1, PT ;  /* 0x000000010200780c */ /* 0x004fda0003f05270 */
[----:B------:R-:W-:Y:S05]  /*06e0*/  @P0 BRA `(.L_x_10) ;  /* 0x0000000000580947 */ /* 0x000fea0003800000 */
[----:B-1----:R-:W1:Y:S01]  /*06f0*/  S2UR UR4, SR_CgaCtaId ;  /* 0x00000000000479c3 */ /* 0x002e620000008800 */
[----:B------:R-:W-:Y:S01]  /*0700*/  UMOV UR5, 0x400 ;  /* 0x0000040000057882 */ /* 0x000fe20000000000 */
[----:B------:R-:W-:Y:S01]  /*0710*/  UMOV UR8, 0x20 ;  /* 0x0000002000087882 */ /* 0x000fe20000000000 */
[----:B------:R-:W-:Y:S01]  /*0720*/  UMOV UR6, 0x80 ;  /* 0x0000008000067882 */ /* 0x000fe20000000000 */
[----:B------:R-:W-:-:S04]  /*0730*/  UIADD3 UR8, UPT, UPT, -UR8, 0x100000, URZ ;  /* 0x0010000008087890 */ /* 0x000fc8000fffe1ff */
[----:B------:R-:W-:Y:S02]  /*0740*/  USHF.L.U32 UR9, UR8, 0xb, URZ ;  /* 0x0000000b08097899 */ /* 0x000fe400080006ff */
[----:B------:R-:W-:Y:S02]  /*0750*/  USHF.L.U32 UR8, UR8, 0x1, URZ ;  /* 0x0000000108087899 */ /* 0x000fe400080006ff */
[----:B------:R-:W-:-:S04]  /*0760*/  UIADD3 UR6, UPT, UPT, -UR6, 0x100000, URZ ;  /* 0x0010000006067890 */ /* 0x000fc8000fffe1ff */
[----:B------:R-:W-:Y:S02]  /*0770*/  USHF.L.U32 UR7, UR6, 0xb, URZ ;  /* 0x0000000b06077899 */ /* 0x000fe400080006ff */
[----:B------:R-:W-:Y:S01]  /*0780*/  USHF.L.U32 UR6, UR6, 0x1, URZ ;  /* 0x0000000106067899 */ /* 0x000fe200080006ff */
[----:B------:R-:W-:Y:S01]  /*0790*/  ELECT P0, URZ, PT ;  /* 0x0000000000ff782f */ /* 0x000fe20003800000 */
[----:B-1----:R-:W-:Y:S01]  /*07a0*/  ULEA UR4, UR4, UR5, 0x18 ;  /* 0x0000000504047291 */ /* 0x002fe2000f8ec0ff */
[----:B------:R-:W1:Y:S11]  /*07b0*/  FENCE.VIEW.ASYNC.S ;  /* 0x00000000000073c6 */ /* 0x000e760000000000 */
[----:B-1----:R2:W1:Y:S01]  /*07c0*/  SYNCS.EXCH.64 URZ, [UR4+0x60], UR8 ;  /* 0x0000600804ff75b2 */ /* 0x0024620008000100 */
[----:B------:R2:W1:Y:S01]  /*07d0*/  SYNCS.EXCH.64 URZ, [UR4+0x80], UR6 ;  /* 0x0000800604ff75b2 */ /* 0x0004620008000100 */
[----:B------:R2:W1:Y:S01]  /*07e0*/  SYNCS.EXCH.64 URZ, [UR4+0x68], UR8 ;  /* 0x0000680804ff75b2 */ /* 0x0004620008000100 */
[----:B------:R2:W1:Y:S01]  /*07f0*/  SYNCS.EXCH.64 URZ, [UR4+0x88], UR6 ;  /* 0x0000880604ff75b2 */ /* 0x0004620008000100 */
[----:B------:R2:W1:Y:S01]  /*0800*/  SYNCS.EXCH.64 URZ, [UR4+0x70], UR8 ;  /* 0x0000700804ff75b2 */ /* 0x0004620008000100 */
[----:B------:R2:W1:Y:S01]  /*0810*/  SYNCS.EXCH.64 URZ, [UR4+0x90], UR6 ;  /* 0x0000900604ff75b2 */ /* 0x0004620008000100 */
[----:B------:R2:W1:Y:S01]  /*0820*/  SYNCS.EXCH.64 URZ, [UR4+0x78], UR8 ;  /* 0x0000780804ff75b2 */ /* 0x0004620008000100 */
[----:B------:R2:W1:Y:S02]  /*0830*/  SYNCS.EXCH.64 URZ, [UR4+0x98], UR6 ;  /* 0x0000980604ff75b2 */ /* 0x0004640008000100 */
[----:B--2---:R-:W-:Y:S01]  /*0840*/  NOP ;  /* 0x0000000000007918 */ /* 0x004fe20000000000 */
.L_x_10:
[----:B------:R-:W2:Y:S01]  /*0850*/  SHFL.IDX PT, R2, R86, RZ, 0x1f ;  /* 0x00001fff56027589 */ /* 0x000ea200000e0000 */
[----:B------:R-:W-:Y:S01]  /*0860*/  NOP ;  /* 0x0000000000007918 */ /* 0x000fe20000000000 */
[----:B--2---:R-:W-:-:S13]  /*0870*/  ISETP.NE.AND P0, PT, R2, 0x3, PT ;  /* 0x000000030200780c */ /* 0x004fda0003f05270 */
[----:B------:R-:W-:Y:S05]  /*0880*/  @P0 BRA `(.L_x_11) ;  /* 0x0000000000300947 */ /* 0x000fea0003800000 */
[----:B-1----:R-:W1:Y:S01]  /*0890*/  S2UR UR4, SR_CgaCtaId ;  /* 0x00000000000479c3 */ /* 0x002e620000008800 */
[----:B------:R-:W-:Y:S01]  /*08a0*/  UMOV UR6, 0x400 ;  /* 0x0000040000067882 */ /* 0x000fe20000000000 */
[----:B------:R-:W-:Y:S01]  /*08b0*/  UMOV UR5, 0x20 ;  /* 0x0000002000057882 */ /* 0x000fe20000000000 */
[----:B------:R-:W-:Y:S01]  /*08c0*/  ELECT P0, URZ, PT ;  /* 0x0000000000ff782f */ /* 0x000fe20003800000 */
[----:B-1----:R-:W-:Y:S02]  /*08d0*/  ULEA UR6, UR4, UR6, 0x18 ;  /* 0x0000000604067291 */ /* 0x002fe4000f8ec0ff */
[----:B------:R-:W-:-:S04]  /*08e0*/  UIADD3 UR4, UPT, UPT, -UR5, 0x100000, URZ ;  /* 0x0010000005047890 */ /* 0x000fc8000fffe1ff */
[----:B------:R-:W-:Y:S02]  /*08f0*/  USHF.L.U32 UR5, UR4, 0xb, URZ ;  /* 0x0000000b04057899 */ /* 0x000fe400080006ff */
[----:B------:R-:W-:Y:S01]  /*0900*/  USHF.L.U32 UR4, UR4, 0x1, URZ ;  /* 0x0000000104047899 */ /* 0x000fe200080006ff */
[----:B------:R-:W1:Y:S11]  /*0910*/  FENCE.VIEW.ASYNC.S ;  /* 0x00000000000073c6 */ /* 0x000e760000000000 */
[----:B-1----:R2:W1:Y:S01]  /*0920*/  SYNCS.EXCH.64 URZ, [UR6+0xa0], UR4 ;  /* 0x0000a00406ff75b2 */ /* 0x0024620008000100 */
[----:B------:R2:W1:Y:S02]  /*0930*/  SYNCS.EXCH.64 URZ, [UR6+0xa8], UR4 ;  /* 0x0000a80406ff75b2 */ /* 0x0004640008000100 */
[----:B--2---:R-:W-:Y:S01]  /*0940*/  NOP ;  /* 0x0000000000007918 */ /* 0x004fe20000000000 */
.L_x_11:
[----:B------:R-:W2:Y:S01]  /*0950*/  SHFL.IDX PT, R2, R86, RZ, 0x1f ;  /* 0x00001fff56027589 */ /* 0x000ea200000e0000 */
[----:B------:R-:W-:Y:S01]  /*0960*/  NOP ;  /* 0x0000000000007918 */ /* 0x000fe20000000000 */
[----:B--2---:R-:W-:-:S13]  /*0970*/  ISETP.NE.AND P0, PT, R2, 0x4, PT ;  /* 0x000000040200780c */ /* 0x004fda0003f05270 */
[----:B------:R-:W-:Y:S05]  /*0980*/  @P0 BRA `(.L_x_12) ;  /* 0x0000000000440947 */ /* 0x000fea0003800000 */
[----:B-1----:R-:W1:Y:S01]  /*0990*/  S2UR UR6, SR_CgaCtaId ;  /* 0x00000000000679c3 */ /* 0x002e620000008800 */
[----:B------:R-:W-:Y:S01]  /*09a0*/  UMOV UR4, 0x100 ;  /* 0x0000010000047882 */ /* 0x000fe20000000000 */
[----:B------:R-:W-:Y:S01]  /*09b0*/  UMOV UR5, 0x400 ;  /* 0x0000040000057882 */ /* 0x000fe20000000000 */
[----:B------:R-:W-:Y:S01]  /*09c0*/  USEL UR4, UR4, 0xe0, UP3 ;  /* 0x000000e004047887 */ /* 0x000fe20009800000 */
[----:B------:R-:W-:Y:S01]  /*09d0*/  UMOV UR8, 0x1 ;  /* 0x0000000100087882 */ /* 0x000fe20000000000 */
[----:B------:R-:W-:Y:S01]  /*09e0*/  ELECT P0, URZ, PT ;  /* 0x0000000000ff782f */ /* 0x000fe20003800000 */
[----:B------:R-:W-:-:S04]  /*09f0*/  UIADD3 UR8, UPT, UPT, -UR8, 0x100000, URZ ;  /* 0x0010000008087890 */ /* 0x000fc8000fffe1ff */
[----:B------:R-:W-:Y:S02]  /*0a00*/  USHF.L.U32 UR9, UR8, 0xb, URZ ;  /* 0x0000000b08097899 */ /* 0x000fe400080006ff */
[----:B------:R-:W-:Y:S02]  /*0a10*/  USHF.L.U32 UR8, UR8, 0x1, URZ ;  /* 0x0000000108087899 */ /* 0x000fe400080006ff */
[----:B-1----:R-:W-:Y:S02]  /*0a20*/  ULEA UR6, UR6, UR5, 0x18 ;  /* 0x0000000506067291 */ /* 0x002fe4000f8ec0ff */
[----:B------:R-:W-:-:S04]  /*0a30*/  UIADD3 UR4, UPT, UPT, -UR4, 0x100000, URZ ;  /* 0x0010000004047890 */ /* 0x000fc8000fffe1ff */
[----:B------:R-:W-:Y:S02]  /*0a40*/  USHF.L.U32 UR5, UR4, 0xb, URZ ;  /* 0x0000000b04057899 */ /* 0x000fe400080006ff */
[----:B------:R-:W-:Y:S01]  /*0a50*/  USHF.L.U32 UR4, UR4, 0x1, URZ ;  /* 0x0000000104047899 */ /* 0x000fe200080006ff */
[----:B------:R-:W1:Y:S03]  /*0a60*/  FENCE.VIEW.ASYNC.S ;  /* 0x00000000000073c6 */ /* 0x000e660000000000 */
[----:B-1----:R2:W1:Y:S08]  /*0a70*/  SYNCS.EXCH.64 URZ, [UR6+0xb0], UR8 ;  /* 0x0000b00806ff75b2 */ /* 0x0024700008000100 */
[----:B------:R2:W1:Y:S02]  /*0a80*/  SYNCS.EXCH.64 URZ, [UR6+0xb8], UR4 ;  /* 0x0000b80406ff75b2 */ /* 0x0004640008000100 */
[----:B--2---:R-:W-:Y:S01]  /*0a90*/  NOP ;  /* 0x0000000000007918 */ /* 0x004fe20000000000 */
.L_x_12:
[----:B------:R-:W2:Y:S01]  /*0aa0*/  SHFL.IDX PT, R2, R86, RZ, 0x1f ;  /* 0x00001fff56027589 */ /* 0x000ea200000e0000 */
[----:B------:R-:W1:Y:S01]  /*0ab0*/  S2UR UR51, SR_CTAID.X ;  /* 0x00000000003379c3 */ /* 0x000e620000002500 */
[----:B------:R-:W-:-:S07]  /*0ac0*/  NOP ;  /* 0x0000000000007918 */ /* 0x000fce0000000000 */
[----:B------:R-:W1:Y:S01]  /*0ad0*/  S2UR UR24, SR_CTAID.Y ;  /* 0x00000000001879c3 */ /* 0x000e620000002600 */
[----:B--2---:R-:W-:-:S13]  /*0ae0*/  ISETP.NE.AND P0, PT, R2, 0x5, PT ;  /* 0x000000050200780c */ /* 0x004fda0003f05270 */
[----:B-1----:R-:W-:Y:S05]  /*0af0*/  @P0 BRA `(.L_x_13) ;  /* 0x0000000000480947 */ /* 0x002fea0003800000 */
[----:B------:R-:W1:Y:S01]  /*0b00*/  S2UR UR4, SR_CgaCtaId ;  /* 0x00000000000479c3 */ /* 0x000e620000008800 */
        /* <DEDUP_REMOVED lines=12> */
[----:B-1----:R1:W2:Y:S01]  /*0bd0*/  SYNCS.EXCH.64 URZ, [UR4+0xc0], UR8 ;  /* 0x0000c00804ff75b2 */ /* 0x0022a20008000100 */
[----:B------:R1:W1:Y:S01]  /*0be0*/  SYNCS.EXCH.64 URZ, [UR4+0xd0], UR6 ;  /* 0x0000d00604ff75b2 */ /* 0x0002620008000100 */
[----:B------:R1:W1:Y:S01]  /*0bf0*/  SYNCS.EXCH.64 URZ, [UR4+0xc8], UR8 ;  /* 0x0000c80804ff75b2 */ /* 0x0002620008000100 */
[----:B------:R1:W1:Y:S01]  /*0c00*/  SYNCS.EXCH.64 URZ, [UR4+0xd8], UR6 ;  /* 0x0000d80604ff75b2 */ /* 0x0002620008000100 */
[----:B------:R-:W-:Y:S01]  /*0c10*/  NOP ;  /* 0x0000000000007918 */ /* 0x000fe20000000000 */
.L_x_13:
[----:B------:R-:W-:-:S05]  /*0c20*/  CS2R.32 R78, SR_CgaSize ;  /* 0x00000000004e7805 */ /* 0x000fca0000008a00 */
[----:B------:R-:W-:-:S05]  /*0c30*/  IMAD R78, R78, -0xa0, RZ ;  /* 0xffffff604e4e7824 */ /* 0x000fca00078e02ff */
[----:B------:R-:W-:-:S14]  /*0c40*/  R2UR UR5, R78 ;  /* 0x000000004e0572ca */ /* 0x000fdc00000e0000 */
[----:B------:R-:W3:Y:S01]  /*0c50*/  LDCU UR5, c[0x0][UR5+0x2b0] ;  /* 0x00005600050577ac */ /* 0x000ee20008000800 */
[----:B------:R-:W-:Y:S02]  /*0c60*/  I2FP.F32.U32 R78, UR51 ;  /* 0x00000033004e7c45 */ /* 0x000fe40008201000 */
[----:B------:R-:W-:-:S05]  /*0c70*/  CS2R.32 R3, SR_CgaSize ;  /* 0x0000000000037805 */ /* 0x000fca0000008a00 */
[----:B------:R-:W-:-:S06]  /*0c80*/  IMAD R3, R3, -0xa0, RZ ;  /* 0xffffff6003037824 */ /* 0x000fcc00078e02ff */
[----:B------:R-:W4:Y:S01]  /*0c90*/  LDC R3, c[0x0][R3+0x2a0] ;  /* 0x0000a80003037b82 */ /* 0x000f220000000800 */
[----:B------:R-:W-:Y:S02]  /*0ca0*/  I2FP.F32.U32 R77, UR24 ;  /* 0x00000018004d7c45 */ /* 0x000fe40008201000 */
[----:B------:R-:W-:-:S05]  /*0cb0*/  CS2R.32 R2, SR_CgaSize ;  /* 0x0000000000027805 */ /* 0x000fca0000008a00 */
[----:B------:R-:W-:-:S05]  /*0cc0*/  IMAD R2, R2, -0xa0, RZ ;  /* 0xffffff6002027824 */ /* 0x000fca00078e02ff */
[----:B-1----:R-:W-:-:S14]  /*0cd0*/  R2UR UR4, R2 ;  /* 0x00000000020472ca */ /* 0x002fdc00000e0000 */
[----:B------:R-:W1:Y:S01]  /*0ce0*/  LDCU UR4, c[0x0][UR4+0x2b4] ;  /* 0x00005680040477ac */ /* 0x000e620008000800 */
[----:B------:R-:W-:Y:S01]  /*0cf0*/  NOP ;  /* 0x0000000000007918 */ /* 0x000fe20000000000 */
[----:B------:R-:W2:Y:S01]  /*0d00*/  LDCU UR19, c[0x0][0xc24] ;  /* 0x00018480ff1377ac */ /* 0x000ea20008000800 */
[----:B------:R-:W-:-:S05]  /*0d10*/  CS2R.32 R2, SR_CgaSize ;  /* 0x0000000000027805 */ /* 0x000fca0000008a00 */
[----:B------:R-:W-:-:S06]  /*0d20*/  IMAD R2, R2, -0xa0, RZ ;  /* 0xffffff6002027824 */ /* 0x000fcc00078e02ff */
[----:B------:R-:W4:Y:S01]  /*0d30*/  LDC R2, c[0x0][R2+0x2a4] ;  /* 0x0000a90002027b82 */ /* 0x000f220000000800 */
[----:B---3--:R-:W-:-:S07]  /*0d40*/  FMUL R78, R78, UR5 ;  /* 0x000000054e4e7c20 */ /* 0x008fce0008400000 */
[----:B------:R-:W3:Y:S01]  /*0d50*/  S2UR UR52, SR_CTAID.Z ;  /* 0x00000000003479c3 */ /* 0x000ee20000002700 */
[----:B-1----:R-:W-:Y:S01]  /*0d60*/  FMUL R77, R77, UR4 ;  /* 0x000000044d4d7c20 */ /* 0x002fe20008400000 */
[----:B------:R-:W1:Y:S01]  /*0d70*/  F2I.U32.TRUNC.NTZ R78, R78 ;  /* 0x0000004e004e7305 */ /* 0x000e62000020f000 */
[----:B--2---:R-:W-:-:S07]  /*0d80*/  UISETP.GE.AND UP0, UPT, UR19, 0x1, UPT ;  /* 0x000000011300788c */ /* 0x004fce000bf06270 */
[----:B------:R-:W2:Y:S01]  /*0d90*/  F2I.U32.TRUNC.NTZ R77, R77 ;  /* 0x0000004d004d7305 */ /* 0x000ea2000020f000 */
[----:B-1----:R-:W-:-:S05]  /*0da0*/  IADD3 R78, PT, PT, -R78, RZ, RZ ;  /* 0x000000ff4e4e7210 */ /* 0x002fca0007ffe1ff */
[----:B----4-:R-:W-:Y:S01]  /*0db0*/  IMAD R78, R3, R78, UR51 ;  /* 0x00000033034e7e24 */ /* 0x010fe2000f8e024e */
[----:B--2---:R-:W-:-:S05]  /*0dc0*/  IADD3 R77, PT, PT, -R77, RZ, RZ ;  /* 0x000000ff4d4d7210 */ /* 0x004fca0007ffe1ff */
[----:B------:R-:W-:Y:S01]  /*0dd0*/  IMAD R77, R2, R77, UR24 ;  /* 0x00000018024d7e24 */ /* 0x000fe2000f8e024d */
[----:B------:R-:W-:Y:S06]  /*0de0*/  BAR.SYNC.DEFER_BLOCKING 0x0 ;  /* 0x0000000000007b1d */ /* 0x000fec0000010000 */
[----:B---3--:R-:W-:Y:S05]  /*0df0*/  BRA.U !UP0, `(.L_x_14) ;  /* 0x0000000108d47547 */ /* 0x008fea000b800000 */
[----:B------:R-:W1:Y:S01]  /*0e00*/  LDCU.128 UR20, c[0x0][0xc10] ;  /* 0x00018200ff1477ac */ /* 0x000e620008000c00 */
[----:B------:R-:W2:Y:S01]  /*0e10*/  LDCU UR6, c[0x0][0x370] ;  /* 0x00006e00ff0677ac */ /* 0x000ea20008000800 */
[----:B------:R-:W3:Y:S01]  /*0e20*/  LDCU UR4, c[0x0][0x374] ;  /* 0x00006e80ff0477ac */ /* 0x000ee20008000800 */
[----:B------:R-:W4:Y:S01]  /*0e30*/  LDCU UR25, c[0x0][0xc0c] ;  /* 0x00018180ff1977ac */ /* 0x000f220008000800 */
[----:B------:R-:W4:Y:S01]  /*0e40*/  LDCU UR5, c[0x0][0xc20] ;  /* 0x00018400ff0577ac */ /* 0x000f220008000800 */
[----:B------:R-:W4:Y:S01]  /*0e50*/  LDCU.64 UR16, c[0x0][0xc28] ;  /* 0x00018500ff1077ac */ /* 0x000f220008000a00 */
[----:B-1----:R-:W-:Y:S02]  /*0e60*/  UISETP.NE.AND UP0, UPT, UR22, 0x1, UPT ;  /* 0x000000011600788c */ /* 0x002fe4000bf05270 */
[----:B---3--:R-:W-:Y:S02]  /*0e70*/  UIMAD.WIDE.U32 UR8, UR4, UR23, URZ ;  /* 0x00000017040872a5 */ /* 0x008fe4000f8e00ff */
[----:B--2---:R-:W-:-:S02]  /*0e80*/  UIMAD.WIDE.U32 UR10, UR6, UR20, URZ ;  /* 0x00000014060a72a5 */ /* 0x004fc4000f8e00ff */
[----:B----4-:R-:W-:Y:S02]  /*0e90*/  UISETP.NE.AND UP2, UPT, UR25, 0x1, UPT ;  /* 0x000000011900788c */ /* 0x010fe4000bf45270 */
[----:B------:R-:W-:Y:S01]  /*0ea0*/  UISETP.NE.AND UP4, UPT, UR19, 0x1, UPT ;  /* 0x000000011300788c */ /* 0x000fe2000bf85270 */
[----:B------:R-:W-:Y:S02]  /*0eb0*/  UMOV UR8, UR9 ;  /* 0x0000000900087c82 */ /* 0x000fe40008000000 */
[----:B------:R-:W-:Y:S01]  /*0ec0*/  UMOV UR10, UR11 ;  /* 0x0000000b000a7c82 */ /* 0x000fe20008000000 */
[----:B------:R-:W-:Y:S02]  /*0ed0*/  @UP0 USHF.R.U32.HI UR4, URZ, UR5, UR8 ;  /* 0x00000005ff040299 */ /* 0x000fe40008011608 */
[----:B------:R-:W-:Y:S02]  /*0ee0*/  UIMAD.WIDE.U32 UR12, UR24, UR23, URZ ;  /* 0x00000017180c72a5 */ /* 0x000fe4000f8e00ff */
[----:B------:R-:W-:-:S02]  /*0ef0*/  UIMAD.WIDE.U32 UR8, UR4, UR16, URZ ;  /* 0x00000010040872a5 */ /* 0x000fc4000f8e00ff */
[----:B------:R-:W-:Y:S02]  /*0f00*/  @UP2 USHF.R.U32.HI UR6, URZ, UR21, UR10 ;  /* 0x00000015ff062299 */ /* 0x000fe4000801160a */
[----:B------:R-:W-:Y:S02]  /*0f10*/  UIMAD.WIDE.U32 UR14, UR51, UR20, URZ ;  /* 0x00000014330e72a5 */ /* 0x000fe4000f8e00ff */
[----:B------:R-:W-:Y:S01]  /*0f20*/  UIMAD.WIDE.U32 UR10, UR6, UR16, URZ ;  /* 0x00000010060a72a5 */ /* 0x000fe2000f8e00ff */
[----:B------:R-:W-:Y:S01]  /*0f30*/  UMOV UR12, UR13 ;  /* 0x0000000d000c7c82 */ /* 0x000fe20008000000 */
[----:B------:R-:W-:Y:S01]  /*0f40*/  UMOV UR8, UR9 ;  /* 0x0000000900087c82 */ /* 0x000fe20008000000 */
[----:B------:R-:W-:Y:S02]  /*0f50*/  USHF.R.U32.HI UR12, URZ, UR5, UR12 ;  /* 0x00000005ff0c7299 */ /* 0x000fe4000801160c */
[----:B------:R-:W-:Y:S01]  /*0f60*/  @UP4 USHF.R.U32.HI UR4, URZ, UR17, UR8 ;  /* 0x00000011ff044299 */ /* 0x000fe20008011608 */
[----:B------:R-:W-:Y:S01]  /*0f70*/  UMOV UR14, UR15 ;  /* 0x0000000f000e7c82 */ /* 0x000fe20008000000 */
[----:B------:R-:W-:Y:S01]  /*0f80*/  UMOV UR10, UR11 ;  /* 0x0000000b000a7c82 */ /* 0x000fe20008000000 */
[----:B------:R-:W-:-:S02]  /*0f90*/  USHF.R.U32.HI UR14, URZ, UR21, UR14 ;  /* 0x00000015ff0e7299 */ /* 0x000fc4000801160e */
[----:B------:R-:W-:Y:S02]  /*0fa0*/  USEL UR5, UR24, UR12, !UP0 ;  /* 0x0000000c18057287 */ /* 0x000fe4000c000000 */
[----:B------:R-:W-:Y:S02]  /*0fb0*/  @UP4 USHF.R.U32.HI UR6, URZ, UR17, UR10 ;  /* 0x00000011ff064299 */ /* 0x000fe4000801160a */
[----:B------:R-:W-:Y:S02]  /*0fc0*/  UIMAD UR7, UR4, UR19, URZ ;  /* 0x00000013040772a4 */ /* 0x000fe4000f8e02ff */
[----:B------:R-:W-:Y:S02]  /*0fd0*/  USEL UR4, UR51, UR14, !UP2 ;  /* 0x0000000e33047287 */ /* 0x000fe4000d000000 */
[----:B------:R-:W-:Y:S02]  /*0fe0*/  UIMAD UR10, UR6, UR19, URZ ;  /* 0x00000013060a72a4 */ /* 0x000fe4000f8e02ff */
[----:B------:R-:W-:-:S02]  /*0ff0*/  UISETP.GE.AND UP0, UPT, UR5, UR7, UPT ;  /* 0x000000070500728c */ /* 0x000fc4000bf06270 */
[----:B------:R-:W-:Y:S02]  /*1000*/  UIMAD.WIDE.U32 UR8, UR5, UR16, URZ ;  /* 0x00000010050872a5 */ /* 0x000fe4000f8e00ff */
[----:B------:R-:W-:Y:S02]  /*1010*/  UISETP.GE.OR UP0, UPT, UR4, UR10, UP0 ;  /* 0x0000000a0400728c */ /* 0x000fe40008706670 */
[----:B------:R-:W-:Y:S02]  /*1020*/  UIMAD.WIDE.U32 UR10, UR4, UR16, URZ ;  /* 0x00000010040a72a5 */ /* 0x000fe4000f8e00ff */
[----:B------:R-:W-:Y:S01]  /*1030*/  UIADD3 UR10, UPT, UPT, -UR4, URZ, URZ ;  /* 0x000000ff040a7290 */ /* 0x000fe2000fffe1ff */
[----:B------:R-:W-:Y:S01]  /*1040*/  UMOV UR8, UR9 ;  /* 0x0000000900087c82 */ /* 0x000fe20008000000 */
[----:B------:R-:W-:Y:S02]  /*1050*/  UIADD3 UR9, UPT, UPT, -UR5, URZ, URZ ;  /* 0x000000ff05097290 */ /* 0x000fe4000fffe1ff */
[----:B------:R-:W-:-:S03]  /*1060*/  USHF.R.U32.HI UR8, URZ, UR17, UR8 ;  /* 0x00000011ff087299 */ /* 0x000fc60008011608 */
[----:B------:R-:W-:Y:S01]  /*1070*/  @!UP0 UMOV UR7, UR11 ;  /* 0x0000000b00078c82 */ /* 0x000fe20008000000 */
[----:B------:R-:W-:Y:S02]  /*1080*/  UIMAD UR24, UR22, UR9, UR24 ;  /* 0x00000009161872a4 */ /* 0x000fe4000f8e0218 */
[----:B------:R-:W-:Y:S02]  /*1090*/  USEL UR8, UR5, UR8, !UP4 ;  /* 0x0000000805087287 */ /* 0x000fe4000e000000 */
[----:B------:R-:W-:Y:S02]  /*10a0*/  @!UP0 USHF.R.U32.HI UR7, URZ, UR17, UR7 ;  /* 0x00000011ff078299 */ /* 0x000fe40008011607 */
[----:B------:R-:W-:Y:S02]  /*10b0*/  UIADD3 UR9, UPT, UPT, -UR8, URZ, URZ ;  /* 0x000000ff08097290 */ /* 0x000fe4000fffe1ff */
[----:B------:R-:W-:Y:S02]  /*10c0*/  @!UP0 USEL UR7, UR4, UR7, !UP4 ;  /* 0x0000000704078287 */ /* 0x000fe4000e000000 */
[----:B------:R-:W-:-:S02]  /*10d0*/  UIMAD UR9, UR19, UR9, UR5 ;  /* 0x00000009130972a4 */ /* 0x000fc4000f8e0205 */
[----:B------:R-:W-:Y:S02]  /*10e0*/  @!UP0 UIADD3 UR8, UPT, UPT, UR8, -UR7, URZ ;  /* 0x8000000708088290 */ /* 0x000fe4000fffe0ff */
[----:B------:R-:W-:Y:S02]  /*10f0*/  @!UP0 UIMAD UR7, UR9, UR6, UR7 ;  /* 0x00000006090782a4 */ /* 0x000fe4000f8e0207 */
[----:B------:R-:W-:Y:S02]  /*1100*/  @!UP0 UIMAD UR5, UR8, UR19, UR4 ;  /* 0x00000013080582a4 */ /* 0x000fe4000f8e0204 */
[----:B------:R-:W-:Y:S02]  /*1110*/  UIMAD UR6, UR25, UR10, UR51 ;  /* 0x0000000a190672a4 */ /* 0x000fe4000f8e0233 */
[----:B------:R-:W-:Y:S01]  /*1120*/  UIMAD UR24, UR5, UR22, UR24 ;  /* 0x00000016051872a4 */ /* 0x000fe2000f8e0218 */
[----:B------:R-:W-:Y:S02]  /*1130*/  @!UP0 UMOV UR4, UR7 ;  /* 0x0000000700048c82 */ /* 0x000fe40008000000 */
[----:B------:R-:W-:-:S12]  /*1140*/  UIMAD UR51, UR4, UR25, UR6 ;  /* 0x00000019043372a4 */ /* 0x000fd8000f8e0206 */
.L_x_14:
[----:B------:R-:W1:Y:S02]  /*1150*/  LDCU UR4, c[0x0][0xc30] ;  /* 0x00018600ff0477ac */ /* 0x000e640008000800 */
[----:B-1----:R-:W-:-:S09]  /*1160*/  UISETP.NE.AND UP0, UPT, UR4, 0x1, UPT ;  /* 0x000000010400788c */ /* 0x002fd2000bf05270 */
[----:B------:R-:W-:Y:S05]  /*1170*/  BRA.U UP0, `(.L_x_15) ;  /* 0x0000000100447547 */ /* 0x000fea000b800000 */
[----:B------:R-:W1:Y:S01]  /*1180*/  LDCU.128 UR8, c[0x0][0xc10] ;  /* 0x00018200ff0877ac */ /* 0x000e620008000c00 */
[----:B------:R-:W2:Y:S01]  /*1190*/  LDCU UR12, c[0x0][0xc0c] ;  /* 0x00018180ff0c77ac */ /* 0x000ea20008000800 */
[----:B------:R-:W3:Y:S01]  /*11a0*/  LDCU UR13, c[0x0][0xc20] ;  /* 0x00018400ff0d77ac */ /* 0x000ee20008000800 */
[----:B-1----:R-:W-:Y:S02]  /*11b0*/  UIMAD.WIDE.U32 UR6, UR51, UR8, URZ ;  /* 0x00000008330672a5 */ /* 0x002fe4000f8e00ff */
[----:B------:R-:W-:Y:S02]  /*11c0*/  UIMAD.WIDE.U32 UR4, UR24, UR11, URZ ;  /* 0x0000000b180472a5 */ /* 0x000fe4000f8e00ff */
[----:B--2---:R-:W-:Y:S02]  /*11d0*/  UISETP.NE.AND UP2, UPT, UR12, 0x1, UPT ;  /* 0x000000010c00788c */ /* 0x004fe4000bf45270 */
[----:B------:R-:W-:Y:S01]  /*11e0*/  UISETP.NE.AND UP0, UPT, UR10, 0x1, UPT ;  /* 0x000000010a00788c */ /* 0x000fe2000bf05270 */
[----:B------:R-:W-:-:S02]  /*11f0*/  UMOV UR6, UR7 ;  /* 0x0000000700067c82 */ /* 0x000fc40008000000 */
[----:B------:R-:W-:Y:S01]  /*1200*/  UMOV UR4, UR5 ;  /* 0x0000000500047c82 */ /* 0x000fe20008000000 */
[----:B------:R-:W-:Y:S02]  /*1210*/  USHF.R.U32.HI UR6, URZ, UR9, UR6 ;  /* 0x00000009ff067299 */ /* 0x000fe40008011606 */
[----:B---3--:R-:W-:Y:S02]  /*1220*/  USHF.R.U32.HI UR4, URZ, UR13, UR4 ;  /* 0x0000000dff047299 */ /* 0x008fe40008011604 */
[----:B------:R-:W-:Y:S02]  /*1230*/  USEL UR5, UR51, UR6, !UP2 ;  /* 0x0000000633057287 */ /* 0x000fe4000d000000 */
[----:B------:R-:W-:-:S04]  /*1240*/  USEL UR4, UR24, UR4, !UP0 ;  /* 0x0000000418047287 */ /* 0x000fc8000c000000 */
[----:B------:R-:W-:Y:S02]  /*1250*/  UIADD3 UR6, UPT, UPT, UR5, -UR4, URZ ;  /* 0x8000000405067290 */ /* 0x000fe4000fffe0ff */
[----:B------:R-:W-:Y:S02]  /*1260*/  UIADD3 UR4, UPT, UPT, -UR5, UR4, URZ ;  /* 0x0000000405047290 */ /* 0x000fe4000fffe1ff */
[----:B------:R-:W-:Y:S02]  /*1270*/  UIMAD UR24, UR6, UR10, UR24 ;  /* 0x0000000a061872a4 */ /* 0x000fe4000f8e0218 */
[----:B------:R-:W-:-:S12]  /*1280*/  UIMAD UR51, UR4, UR12, UR51 ;  /* 0x0000000c043372a4 */ /* 0x000fd8000f8e0233 */
.L_x_15:
[----:B------:R-:W-:Y:S01]  /*1290*/  BAR.SYNC.DEFER_BLOCKING 0x0 ;  /* 0x0000000000007b1d */ /* 0x000fe20000010000 */
[----:B------:R-:W-:Y:S01]  /*12a0*/  UISETP.NE.AND UP0, UPT, UR18, 0x2, UPT ;  /* 0x000000021200788c */ /* 0x000fe2000bf05270 */
[----:B------:R-:W-:Y:S02]  /*12b0*/  ISETP.NE.OR P3, PT, R0, 0x2, !P3 ;  /* 0x000000020000780c */ /* 0x000fe40005f65670 */
[----:B------:R-:W-:Y:S02]  /*12c0*/  LOP3.LUT R0, R83, 0x1f, RZ, 0xc0, !PT ;  /* 0x0000001f53007812 */ /* 0x000fe400078ec0ff */
[----:B------:R-:W1:Y:S04]  /*12d0*/  LDCU UR39, c[0x0][0xc24] ;  /* 0x00018480ff2777ac */ /* 0x000e680008000800 */
[----:B------:R-:W-:Y:S05]  /*12e0*/  BRA.U UP0, `(.L_x_16) ;  /* 0x0000001900807547 */ /* 0x000fea000b800000 */
[----:B------:R-:W2:Y:S01]  /*12f0*/  LDCU UR5, c[0x0][0x388] ;  /* 0x00007100ff0577ac */ /* 0x000ea20008000800 */
[----:B------:R-:W-:Y:S01]  /*1300*/  PLOP3.LUT P1, PT, PT, PT, UP3, 0x80, 0x8 ;  /* 0x000000000008781c */ /* 0x000fe20003f2f038 */
[----:B------:R-:W-:Y:S01]  /*1310*/  IMAD.MOV.U32 R2, RZ, RZ, RZ ;  /* 0x000000ffff027224 */ /* 0x000fe200078e00ff */
[----:B------:R-:W-:Y:S01]  /*1320*/  ISETP.EQ.OR P2, PT, R0, RZ, P3 ;  /* 0x000000ff0000720c */ /* 0x000fe20001f42670 */
[----:B------:R-:W3:Y:S01]  /*1330*/  LDCU UR8, c[0x0][0x38c] ;  /* 0x00007180ff0877ac */ /* 0x000ee20008000800 */
[----:B------:R-:W-:Y:S01]  /*1340*/  PLOP3.LUT P1, PT, P1, PT, PT, 0x8, 0x80 ;  /* 0x000000000080781c */ /* 0x000fe20000f2e170 */
[----:B------:R-:W4:Y:S01]  /*1350*/  LDCU.64 UR6, c[0x0][0x390] ;  /* 0x00007200ff0677ac */ /* 0x000f220008000a00 */
[----:B------:R-:W1:Y:S01]  /*1360*/  LDCU UR53, c[0x0][0x370] ;  /* 0x00006e00ff3577ac */ /* 0x000e620008000800 */
[----:B------:R-:W1:Y:S01]  /*1370*/  LDCU.64 UR42, c[0x0][0x348] ;  /* 0x00006900ff2a77ac */ /* 0x000e620008000a00 */
[----:B--2---:R-:W-:Y:S01]  /*1380*/  UIADD3 UR5, UPT, UPT, UR5, 0x3f, URZ ;  /* 0x0000003f05057890 */ /* 0x004fe2000fffe0ff */
[----:B------:R-:W2:Y:S03]  /*1390*/  LDCU UR52, c[0x0][0x374] ;  /* 0x00006e80ff3477ac */ /* 0x000ea60008000800 */
[----:B------:R-:W-:Y:S01]  /*13a0*/  USHF.R.S32.HI UR4, URZ, 0x1f, UR5 ;  /* 0x0000001fff047899 */ /* 0x000fe20008011405 */
[----:B------:R-:W-:Y:S01]  /*13b0*/  UMOV UR26, 0x1 ;  /* 0x00000001001a7882 */ /* 0x000fe20000000000 */
[----:B------:R-:W-:-:S02]  /*13c0*/  UMOV UR30, URZ ;  /* 0x000000ff001e7c82 */ /* 0x000fc40008000000 */
[----:B------:R-:W-:Y:S01]  /*13d0*/  ULEA.HI UR4, UR4, UR5, URZ, 0x6 ;  /* 0x0000000504047291 */ /* 0x000fe2000f8f30ff */
[----:B------:R-:W-:Y:S01]  /*13e0*/  UMOV UR31, URZ ;  /* 0x000000ff001f7c82 */ /* 0x000fe20008000000 */
[----:B------:R-:W-:Y:S02]  /*13f0*/  UMOV UR38, URZ ;  /* 0x000000ff00267c82 */ /* 0x000fe40008000000 */
[----:B------:R-:W-:-:S04]  /*1400*/  USHF.R.S32.HI UR4, URZ, 0x6, UR4 ;  /* 0x00000006ff047899 */ /* 0x000fc80008011404 */
[----:B---3--:R-:W-:-:S04]  /*1410*/  UIMAD UR4, UR4, UR8, URZ ;  /* 0x00000008040472a4 */ /* 0x008fc8000f8e02ff */
[----:B----4-:R-:W-:-:S04]  /*1420*/  UIMAD UR4, UR4, UR6, URZ ;  /* 0x00000006040472a4 */ /* 0x010fc8000f8e02ff */
[----:B------:R-:W-:-:S04]  /*1430*/  UIMAD UR54, UR4, UR7, URZ ;  /* 0x00000007043672a4 */ /* 0x000fc8000f8e02ff */
[----:B------:R-:W-:Y:S02]  /*1440*/  UISETP.NE.AND UP1, UPT, UR54, URZ, UPT ;  /* 0x000000ff3600728c */ /* 0x000fe4000bf25270 */
[----:B------:R-:W-:-:S04]  /*1450*/  UISETP.LT.U32.AND UP0, UPT, UR54, 0x6, UPT ;  /* 0x000000063600788c */ /* 0x000fc8000bf01070 */
[----:B------:R-:W-:-:S04]  /*1460*/  USEL UR4, UR54, 0x6, UP0 ;  /* 0x0000000636047887 */ /* 0x000fc80008000000 */
[----:B------:R-:W-:Y:S02]  /*1470*/  UIADD3 UR5, UPT, UPT, UR4, -0x1, URZ ;  /* 0xffffffff04057890 */ /* 0x000fe4000fffe0ff */
[----:B------:R-:W-:Y:S02]  /*1480*/  @!UP1 UIADD3 UR5, UPT, UPT, UR4, URZ, URZ ;  /* 0x000000ff04059290 */ /* 0x000fe4000fffe0ff */
[----:B------:R-:W-:Y:S02]  /*1490*/  UIADD3 UR50, UPT, UPT, UR54, -UR4, URZ ;  /* 0x8000000436327290 */ /* 0x000fe4000fffe0ff */
[----:B-12---:R-:W-:-:S12]  /*14a0*/  UIADD3 UR55, UPT, UPT, UR5, 0x1, URZ ;  /* 0x0000000105377890 */ /* 0x006fd8000fffe0ff */
.L_x_32:
[----:B------:R-:W1:Y:S01]  /*14b0*/  S2UR UR36, SR_CgaCtaId ;  /* 0x00000000002479c3 */ /* 0x000e620000008800 */
[----:B------:R-:W-:Y:S01]  /*14c0*/  UMOV UR4, 0x400 ;  /* 0x0000040000047882 */ /* 0x000fe20000000000 */
[----:B------:R-:W-:Y:S01]  /*14d0*/  MOV R0, UR26 ;  /* 0x0000001a00007c02 */ /* 0x000fe20008000f00 */
[----:B------:R-:W-:Y:S02]  /*14e0*/  UISETP.NE.AND UP0, UPT, UR54, URZ, UPT ;  /* 0x000000ff3600728c */ /* 0x000fe4000bf05270 */
[----:B------:R-:W-:Y:S01]  /*14f0*/  USHF.L.U32 UR44, UR51, 0x7, URZ ;  /* 0x00000007332c7899 */ /* 0x000fe200080006ff */
[----:B------:R-:W-:Y:S01]  /*1500*/  SHF.L.U32 R0, R0, 0x1f, RZ ;  /* 0x0000001f00007819 */ /* 0x000fe200000006ff */
[----:B------:R-:W-:Y:S01]  /*1510*/  USHF.L.U32 UR19, UR24, 0x7, URZ ;  /* 0x0000000718137899 */ /* 0x000fe200080006ff */
[----:B------:R-:W-:Y:S01]  /*1520*/  UMOV UR27, URZ ;  /* 0x000000ff001b7c82 */ /* 0x000fe20008000000 */
[----:B------:R-:W-:Y:S01]  /*1530*/  UMOV UR22, URZ ;  /* 0x000000ff00167c82 */ /* 0x000fe20008000000 */
[----:B------:R-:W-:Y:S01]  /*1540*/  UMOV UR21, URZ ;  /* 0x000000ff00157c82 */ /* 0x000fe20008000000 */
[----:B------:R-:W-:Y:S01]  /*1550*/  UMOV UR20, URZ ;  /* 0x000000ff00147c82 */ /* 0x000fe20008000000 */
[----:B-1----:R-:W-:-:S04]  /*1560*/  ULEA UR36, UR36, UR4, 0x18 ;  /* 0x0000000424247291 */ /* 0x002fc8000f8ec0ff */
[----:B------:R-:W-:-:S09]  /*1570*/  ULEA UR4, UR30, UR36, 0x3 ;  /* 0x000000241e047291 */ /* 0x000fd2000f8e18ff */
[----:B------:R1:W2:Y:S01]  /*1580*/  SYNCS.PHASECHK.TRANS64.TRYWAIT P0, [UR4+0x30], R0 ;  /* 0x00003000ff0075a7 */ /* 0x0002a20008001104 */
[----:B------:R-:W-:Y:S05]  /*1590*/  BRA.U !UP0, `(.L_x_17) ;  /* 0x0000000508947547 */ /* 0x000fea000b800000 */
[----:B------:R-:W3:Y:S01]  /*15a0*/  LDCU.128 UR12, c[0x0][0x480] ;  /* 0x00009000ff0c77ac */ /* 0x000ee20008000c00 */
[----:B------:R-:W4:Y:S01]  /*15b0*/  LDCU.128 UR8, c[0x0][0x490] ;  /* 0x00009200ff0877ac */ /* 0x000f220008000c00 */
[----:B------:R-:W1:Y:S01]  /*15c0*/  LDCU.64 UR20, c[0x0][0x4c0] ;  /* 0x00009800ff1477ac */ /* 0x000e620008000a00 */
[----:B------:R-:W1:Y:S01]  /*15d0*/  LDCU.64 UR16, c[0x0][0x4f0] ;  /* 0x00009e00ff1077ac */ /* 0x000e620008000a00 */
[----:B------:R-:W1:Y:S01]  /*15e0*/  LDCU UR18, c[0x0][0x4c8] ;  /* 0x00009900ff1277ac */ /* 0x000e620008000800 */
[----:B---3--:R-:W-:Y:S02]  /*15f0*/  UIMAD.WIDE.U32 UR4, UR44, UR13, URZ ;  /* 0x0000000d2c0472a5 */ /* 0x008fe4000f8e00ff */
[----:B------:R-:W-:Y:S02]  /*1600*/  UISETP.NE.AND UP0, UPT, UR12, 0x1, UPT ;  /* 0x000000010c00788c */ /* 0x000fe4000bf05270 */
[----:B------:R-:W-:Y:S01]  /*1610*/  USHF.R.U32.HI UR5, URZ, UR14, UR5 ;  /* 0x0000000eff057299 */ /* 0x000fe20008011605 */
[----:B------:R-:W3:Y:S03]  /*1620*/  LDCU UR45, c[0x0][0x38c] ;  /* 0x00007180ff2d77ac */ /* 0x000ee60008000800 */
[----:B------:R-:W-:-:S02]  /*1630*/  USEL UR5, UR44, UR5, !UP0 ;  /* 0x000000052c057287 */ /* 0x000fc4000c000000 */
[----:B------:R-:W-:Y:S02]  /*1640*/  UISETP.NE.AND UP0, UPT, UR15, 0x1, UPT ;  /* 0x000000010f00788c */ /* 0x000fe4000bf05270 */
[----:B----4-:R-:W-:Y:S01]  /*1650*/  UIMAD.WIDE.U32 UR6, UR5, UR8, URZ ;  /* 0x00000008050672a5 */ /* 0x010fe2000f8e00ff */
[----:B------:R-:W4:Y:S01]  /*1660*/  LDCU UR8, c[0x0][0x4a0] ;  /* 0x00009400ff0877ac */ /* 0x000f220008000800 */
[----:B------:R-:W1:Y:S05]  /*1670*/  LDCU UR23, c[0x0][0x4cc] ;  /* 0x00009980ff1777ac */ /* 0x000e6a0008000800 */
[----:B------:R-:W-:Y:S01]  /*1680*/  UMOV UR4, UR7 ;  /* 0x0000000700047c82 */ /* 0x000fe20008000000 */
[----:B------:R-:W1:Y:S01]  /*1690*/  LDCU.64 UR40, c[0x0][0x390] ;  /* 0x00007200ff2877ac */ /* 0x000e620008000a00 */
[----:B------:R-:W-:Y:S01]  /*16a0*/  USHF.R.U32.HI UR4, URZ, UR9, UR4 ;  /* 0x00000009ff047299 */ /* 0x000fe20008011604 */
[----:B------:R-:W1:Y:S03]  /*16b0*/  LDCU UR9, c[0x0][0x4ec] ;  /* 0x00009d80ff0977ac */ /* 0x000e660008000800 */
[----:B------:R-:W-:-:S02]  /*16c0*/  USEL UR4, UR5, UR4, !UP0 ;  /* 0x0000000405047287 */ /* 0x000fc4000c000000 */
[----:B------:R-:W-:Y:S02]  /*16d0*/  UISETP.NE.AND UP0, UPT, UR10, 0x1, UPT ;  /* 0x000000010a00788c */ /* 0x000fe4000bf05270 */
[----:B------:R-:W-:Y:S01]  /*16e0*/  UIMAD.WIDE.U32 UR6, UR4, UR11, URZ ;  /* 0x0000000b040672a5 */ /* 0x000fe2000f8e00ff */
[----:B------:R-:W1:Y:S01]  /*16f0*/  LDCU.64 UR24, c[0x0][0x4d0] ;  /* 0x00009a00ff1877ac */ /* 0x000e620008000a00 */
[----:B------:R-:W-:-:S05]  /*1700*/  UIADD3 UR38, UPT, UPT, UR55, UR31, URZ ;  /* 0x0000001f37267290 */ /* 0x000fca000fffe0ff */
[----:B------:R-:W-:Y:S01]  /*1710*/  UMOV UR6, UR7 ;  /* 0x0000000700067c82 */ /* 0x000fe20008000000 */
[----:B------:R-:W-:Y:S02]  /*1720*/  UIADD3 UR7, UPT, UPT, -UR4, URZ, URZ ;  /* 0x000000ff04077290 */ /* 0x000fe4000fffe1ff */
[----:B----4-:R-:W-:Y:S02]  /*1730*/  USHF.R.U32.HI UR6, URZ, UR8, UR6 ;  /* 0x00000008ff067299 */ /* 0x010fe40008011606 */
[----:B------:R-:W-:Y:S02]  /*1740*/  UIADD3 UR8, UPT, UPT, -UR5, URZ, URZ ;  /* 0x000000ff05087290 */ /* 0x000fe4000fffe1ff */
[----:B------:R-:W-:Y:S02]  /*1750*/  USEL UR14, UR4, UR6, !UP0 ;  /* 0x00000006040e7287 */ /* 0x000fe4000c000000 */
[----:B------:R-:W-:Y:S02]  /*1760*/  UIMAD UR7, UR15, UR7, UR5 ;  /* 0x000000070f0772a4 */ /* 0x000fe4000f8e0205 */
[----:B------:R-:W-:-:S02]  /*1770*/  UIADD3 UR6, UPT, UPT, -UR14, URZ, URZ ;  /* 0x000000ff0e067290 */ /* 0x000fc4000fffe1ff */
[----:B------:R-:W-:Y:S02]  /*1780*/  UIMAD UR8, UR12, UR8, UR44 ;  /* 0x000000080c0872a4 */ /* 0x000fe4000f8e022c */
[----:B------:R-:W-:Y:S02]  /*1790*/  UIMAD UR13, UR10, UR6, UR4 ;  /* 0x000000060a0d72a4 */ /* 0x000fe4000f8e0204 */
[----:B-1----:R-:W-:Y:S02]  /*17a0*/  UIMAD UR11, UR8, UR20, UR9 ;  /* 0x00000014080b72a4 */ /* 0x002fe4000f8e0209 */
[----:B------:R-:W-:Y:S01]  /*17b0*/  UIMAD UR12, UR7, UR21, UR16 ;  /* 0x00000015070c72a4 */ /* 0x000fe2000f8e0210 */
[----:B------:R-:W1:Y:S02]  /*17c0*/  LDCU.64 UR4, c[0x0][0x4f8] ;  /* 0x00009f00ff0477ac */ /* 0x000e640008000a00 */
[----:B------:R-:W4:Y:S01]  /*17d0*/  LDCU UR6, c[0x0][0x500] ;  /* 0x0000a000ff0677ac */ /* 0x000f220008000800 */
[----:B------:R-:W-:Y:S01]  /*17e0*/  UIMAD UR13, UR13, UR18, UR17 ;  /* 0x000000120d0d72a4 */ /* 0x000fe2000f8e0211 */
[----:B------:R-:W-:Y:S01]  /*17f0*/  UMOV UR27, URZ ;  /* 0x000000ff001b7c82 */ /* 0x000fe20008000000 */
[----:B------:R-:W-:Y:S01]  /*1800*/  UMOV UR7, UR30 ;  /* 0x0000001e00077c82 */ /* 0x000fe20008000000 */
[----:B------:R-:W-:Y:S01]  /*1810*/  UMOV UR20, URZ ;  /* 0x000000ff00147c82 */ /* 0x000fe20008000000 */
[----:B------:R-:W-:Y:S01]  /*1820*/  UMOV UR21, URZ ;  /* 0x000000ff00157c82 */ /* 0x000fe20008000000 */
[----:B---3--:R-:W-:-:S07]  /*1830*/  UMOV UR22, URZ ;  /* 0x000000ff00167c82 */ /* 0x008fce0008000000 */
.L_x_22:
[----:B------:R-:W-:Y:S01]  /*1840*/  @!P3 MOV R3, 0x8000 ;  /* 0x000080000003b802 */ /* 0x000fe20000000f00 */
[----:B------:R-:W-:Y:S01]  /*1850*/  ULEA UR9, UR7, UR36, 0x3 ;  /* 0x0000002407097291 */ /* 0x000fe2000f8e18ff */
[----:B--2---:R-:W-:Y:S11]  /*1860*/  @P0 BRA `(.L_x_18) ;  /* 0x0000000000100947 */ /* 0x004ff60003800000 */
[----:B------:R-:W-:Y:S04]  /*1870*/  MOV R4, UR26 ;  /* 0x0000001a00047c02 */ /* 0x000fe80008000f00 */
[----:B------:R-:W-:Y:S04]  /*1880*/  SHF.L.U32 R4, R4, 0x1f, RZ ;  /* 0x0000001f04047819 */ /* 0x000fe800000006ff */
[----:B------:R-:W2:Y:S02]  /*1890*/  SYNCS.PHASECHK.TRANS64.TRYWAIT P0, [UR9+0x30], R4 ;  /* 0x00003004ff0075a7 */ /* 0x000ea40008001109 */
[----:B--2---:R-:W-:Y:S05]  /*18a0*/  @!P0 BRA `(.L_x_19) ;  /* 0x0000008000388947 */ /* 0x004fea0003800000 */
.L_x_18:
[----:B------:R3:W-:Y:S01]  /*18b0*/  @!P3 SYNCS.ARRIVE.TRANS64 RZ, [UR9], R3 ;  /* 0x00000003ffffb9a7 */ /* 0x0007e20008000009 */
[----:B------:R-:W-:Y:S04]  /*18c0*/  BSSY.RECONVERGENT B0, `(.L_x_20) ;  /* 0x0000003000007945 */ /* 0x000fe80003800200 */
[----:B------:R-:W-:Y:S05]  /*18d0*/  @P2 BRA `(.L_x_21) ;  /* 0x0000000000042947 */ /* 0x000fea0003800000 */
[----:B-1--4-:R-:W-:Y:S05]  /*18e0*/  BPT.TRAP 0x1 ;  /* 0x000000040000795c */ /* 0x012fea0000300000 */
.L_x_21:
[----:B-1--4-:R-:W-:Y:S05]  /*18f0*/  BSYNC.RECONVERGENT B0 ;  /* 0x0000000000007941 */ /* 0x012fea0003800200 */
.L_x_20:
[----:B------:R-:W-:Y:S02]  /*1900*/  UIADD3 UR8, UPT, UPT, UR7, 0x1, URZ ;  /* 0x0000000107087890 */ /* 0x000fe4000fffe0ff */
[----:B------:R-:W-:Y:S02]  /*1910*/  UIMAD UR15, UR20, UR23, UR4 ;  /* 0x00000017140f72a4 */ /* 0x000fe4000f8e0204 */
[----:B------:R-:W-:Y:S02]  /*1920*/  UISETP.NE.AND UP0, UPT, UR8, 0x6, UPT ;  /* 0x000000060800788c */ /* 0x000fe4000bf05270 */
[----:B------:R-:W-:Y:S02]  /*1930*/  ULEA UR16, UR7, UR36, 0xe ;  /* 0x0000002407107291 */ /* 0x000fe4000f8e70ff */
[----:B------:R-:W-:Y:S02]  /*1940*/  USEL UR10, URZ, 0x1, UP0 ;  /* 0x00000001ff0a7887 */ /* 0x000fe40008000000 */
[----:B------:R-:W-:Y:S02]  /*1950*/  USEL UR30, UR8, URZ, UP0 ;  /* 0x000000ff081e7287 */ /* 0x000fe40008000000 */
[----:B------:R-:W-:Y:S02]  /*1960*/  ULOP3.LUT UR26, UR26, UR10, URZ, 0x3c, !UPT ;  /* 0x0000000a1a1a7292 */ /* 0x000fe4000f8e3cff */
[----:B------:R-:W-:Y:S02]  /*1970*/  ULEA UR8, UR30, UR36, 0x3 ;  /* 0x000000241e087291 */ /* 0x000fe4000f8e18ff */
[----:B------:R-:W-:Y:S02]  /*1980*/  UIADD3 UR34, UP0, UPT, UR42, 0x80, URZ ;  /* 0x000000802a227890 */ /* 0x000fe4000ff1e0ff */
[----:B------:R-:W-:Y:S01]  /*1990*/  USHF.L.U32 UR10, UR27, 0x6, URZ ;  /* 0x000000061b0a7899 */ /* 0x000fe200080006ff */
[----:B--2---:R-:W-:Y:S01]  /*19a0*/  MOV R0, UR26 ;  /* 0x0000001a00007c02 */ /* 0x004fe20008000f00 */
[----:B------:R-:W-:Y:S02]  /*19b0*/  UIADD3.X UR35, UPT, UPT, URZ, UR43, URZ, UP0, !UPT ;  /* 0x0000002bff237290 */ /* 0x000fe400087fe4ff */
[----:B------:R-:W-:Y:S01]  /*19c0*/  UIADD3 UR32, UP3, UPT, UR42, 0x200, URZ ;  /* 0x000002002a207890 */ /* 0x000fe2000ff7e0ff */
[----:B------:R-:W-:Y:S01]  /*19d0*/  SHF.L.U32 R0, R0, 0x1f, RZ ;  /* 0x0000001f00007819 */ /* 0x000fe200000006ff */
[----:B------:R-:W-:Y:S02]  /*19e0*/  UIADD3 UR37, UPT, UPT, UR20, 0x1, URZ ;  /* 0x0000000114257890 */ /* 0x000fe4000fffe0ff */
[----:B------:R-:W-:Y:S01]  /*19f0*/  UIADD3.X UR33, UPT, UPT, URZ, UR43, URZ, UP3, !UPT ;  /* 0x0000002bff217290 */ /* 0x000fe20009ffe4ff */
[----:B------:R1:W2:Y:S01]  /*1a00*/  SYNCS.PHASECHK.TRANS64.TRYWAIT P0, [UR8+0x30], R0 ;  /* 0x00003000ff0075a7 */ /* 0x0002a20008001108 */
[----:B------:R-:W-:Y:S02]  /*1a10*/  UIMAD UR8, UR21, UR24, UR5 ;  /* 0x00000018150872a4 */ /* 0x000fe4000f8e0205 */
[----:B------:R-:W-:Y:S02]  /*1a20*/  UIMAD UR7, UR22, UR25, UR6 ;  /* 0x00000019160772a4 */ /* 0x000fe4000f8e0206 */
[----:B------:R-:W-:Y:S02]  /*1a30*/  ULEA UR15, UR8, UR15, 0x5 ;  /* 0x0000000f080f7291 */ /* 0x000fe4000f8e28ff */
[----:B------:R-:W-:Y:S02]  /*1a40*/  UIADD3 UR8, UPT, UPT, UR16, 0x8400, URZ ;  /* 0x0000840010087890 */ /* 0x000fe4000fffe0ff */
[----:B------:R-:W-:Y:S02]  /*1a50*/  ULEA UR7, UR7, UR15, 0xa ;  /* 0x0000000f07077291 */ /* 0x000fe4000f8e50ff */
[----:B------:R-:W-:Y:S02]  /*1a60*/  UIADD3 UR16, UPT, UPT, UR16, 0x20400, URZ ;  /* 0x0002040010107890 */ /* 0x000fe4000fffe0ff */
[----:B------:R-:W-:Y:S02]  /*1a70*/  UPRMT UR7, UR7, 0x5410, URZ ;  /* 0x0000541007077896 */ /* 0x000fe400080000ff */
[----:B------:R-:W-:Y:S02]  /*1a80*/  UISETP.NE.AND UP2, UPT, UR37, UR45, UPT ;  /* 0x0000002d2500728c */ /* 0x000fe4000bf45270 */
[----:B------:R-:W-:Y:S02]  /*1a90*/  UIADD3 UR29, UPT, UPT, UR21, 0x1, URZ ;  /* 0x00000001151d7890 */ /* 0x000fe4000fffe0ff */
[----:B------:R-:W-:Y:S02]  /*1aa0*/  UIADD3 UR28, UPT, UPT, UR22, 0x1, URZ ;  /* 0x00000001161c7890 */ /* 0x000fe4000fffe0ff */
[----:B------:R-:W-:Y:S01]  /*1ab0*/  UIADD3 UR31, UPT, UPT, UR31, 0x1, URZ ;  /* 0x000000011f1f7890 */ /* 0x000fe2000fffe0ff */
[----:B------:R4:W-:Y:S01]  /*1ac0*/  UTMALDG.5D.IM2COL [UR8], [UR34], UR7 ;  /* 0x00000008220073b4 */ /* 0x0009e20008060007 */
[----:B------:R-:W-:Y:S01]  /*1ad0*/  UMOV UR46, 0x0 ;  /* 0x00000000002e7882 */ /* 0x000fe20000000000 */
[----:B------:R-:W-:Y:S01]  /*1ae0*/  UMOV UR47, 0x10000000 ;  /* 0x10000000002f7882 */ /* 0x000fe20000000000 */
[----:B------:R-:W-:Y:S01]  /*1af0*/  UMOV UR17, UR9 ;  /* 0x0000000900117c82 */ /* 0x000fe20008000000 */
[----:B------:R-:W-:Y:S01]  /*1b00*/  @UP2 UIADD3 UR29, UPT, UPT, UR21, URZ, URZ ;  /* 0x000000ff151d2290 */ /* 0x000fe2000fffe0ff */
[----:B------:R-:W-:Y:S03]  /*1b10*/  UMOV UR18, UR10 ;  /* 0x0000000a00127c82 */ /* 0x000fe60008000000 */
[----:B------:R-:W-:Y:S01]  /*1b20*/  UISETP.NE.AND UP1, UPT, UR29, UR40, UPT ;  /* 0x000000281d00728c */ /* 0x000fe2000bf25270 */
[----:B------:R3:W-:Y:S10]  /*1b30*/  UTMALDG.5D [UR16], [UR32], desc[UR46] ;  /* 0x00002e10200075b4 */ /* 0x0007f40008021000 */
[----:B------:R-:W-:Y:S04]  /*1b40*/  @UP1 UIADD3 UR28, UPT, UPT, UR22, URZ, URZ ;  /* 0x000000ff161c1290 */ /* 0x000fe8000fffe0ff */
[----:B------:R-:W-:Y:S02]  /*1b50*/  UISETP.NE.AND UP0, UPT, UR28, UR41, UPT ;  /* 0x000000291c00728c */ /* 0x000fe4000bf05270 */
[----:B----4-:R-:W-:Y:S09]  /*1b60*/  UIADD3 UR8, UPT, UPT, UR27, 0x1, URZ ;  /* 0x000000011b087890 */ /* 0x010ff2000fffe0ff */
[----:B------:R-:W-:Y:S01]  /*1b70*/  @UP0 UIADD3 UR8, UPT, UPT, UR27, URZ, URZ ;  /* 0x000000ff1b080290 */ /* 0x000fe2000fffe0ff */
[----:B------:R-:W-:Y:S06]  /*1b80*/  UMOV UR7, UR30 ;  /* 0x0000001e00077c82 */ /* 0x000fec0008000000 */
[----:B------:R-:W-:Y:S01]  /*1b90*/  UMOV UR27, UR8 ;  /* 0x00000008001b7c82 */ /* 0x000fe20008000000 */
[----:B---3--:R-:W-:Y:S02]  /*1ba0*/  USEL UR22, UR28, URZ, UP0 ;  /* 0x000000ff1c167287 */ /* 0x008fe40008000000 */
[----:B------:R-:W-:Y:S02]  /*1bb0*/  UISETP.NE.AND UP0, UPT, UR31, UR38, UPT ;  /* 0x000000261f00728c */ /* 0x000fe4000bf05270 */
[----:B------:R-:W-:Y:S02]  /*1bc0*/  USEL UR20, UR37, URZ, UP2 ;  /* 0x000000ff25147287 */ /* 0x000fe40009000000 */
[----:B------:R-:W-:Y:S05]  /*1bd0*/  USEL UR21, UR29, URZ, UP1 ;  /* 0x000000ff1d157287 */ /* 0x000fea0008800000 */
[----:B-1----:R-:W-:Y:S07]  /*1be0*/  BRA.U UP0, `(.L_x_22) ;  /* 0xfffffffd00147547 */ /* 0x002fee000b83ffff */
.L_x_17:
[----:B------:R-:W-:Y:S01]  /*1bf0*/  ULEA UR4, UR30, UR36, 0x3 ;  /* 0x000000241e047291 */ /* 0x000fe2000f8e18ff */
[----:B-1----:R-:W-:Y:S01]  /*1c00*/  MOV R0, UR26 ;  /* 0x0000001a00007c02 */ /* 0x002fe20008000f00 */
[----:B------:R-:W-:Y:S01]  /*1c10*/  @!P1 SYNCS.ARRIVE.TRANS64.A1T0 RZ, [UR36+0xa8], RZ ;  /* 0x0000a8ffffff99a7 */ /* 0x000fe20008100024 */
[----:B------:R-:W-:Y:S02]  /*1c20*/  UISETP.GE.AND UP0, UPT, UR50, 0x1, UPT ;  /* 0x000000013200788c */ /* 0x000fe4000bf06270 */
[----:B------:R-:W-:-:S04]  /*1c30*/  SHF.L.U32 R0, R0, 0x1f, RZ ;  /* 0x0000001f00007819 */ /* 0x000fc800000006ff */
[----:B--2---:R1:W2:Y:S03]  /*1c40*/  SYNCS.PHASECHK.TRANS64.TRYWAIT P0, [UR4+0x30], R0 ;  /* 0x00003000ff0075a7 */ /* 0x0042a60008001104 */
[----:B------:R-:W-:Y:S05]  /*1c50*/  BRA.U !UP0, `(.L_x_23) ;  /* 0x00000005088c7547 */ /* 0x000fea000b800000 */
[----:B------:R-:W3:Y:S01]  /*1c60*/  LDCU.128 UR8, c[0x0][0x480] ;  /* 0x00009000ff0877ac */ /* 0x000ee20008000c00 */
[----:B------:R-:W4:Y:S01]  /*1c70*/  LDCU.128 UR32, c[0x0][0x490] ;  /* 0x00009200ff2077ac */ /* 0x000f220008000c00 */
[----:B------:R-:W1:Y:S01]  /*1c80*/  LDCU.64 UR28, c[0x0][0x4c0] ;  /* 0x00009800ff1c77ac */ /* 0x000e620008000a00 */
[----:B------:R-:W1:Y:S01]  /*1c90*/  LDCU UR13, c[0x0][0x4c8] ;  /* 0x00009900ff0d77ac */ /* 0x000e620008000800 */
[----:B------:R-:W1:Y:S01]  /*1ca0*/  LDCU.64 UR16, c[0x0][0x4f0] ;  /* 0x00009e00ff1077ac */ /* 0x000e620008000a00 */
[----:B---3--:R-:W-:Y:S02]  /*1cb0*/  UIMAD.WIDE.U32 UR4, UR44, UR9, URZ ;  /* 0x000000092c0472a5 */ /* 0x008fe4000f8e00ff */
[----:B------:R-:W-:Y:S02]  /*1cc0*/  UISETP.NE.AND UP0, UPT, UR8, 0x1, UPT ;  /* 0x000000010800788c */ /* 0x000fe4000bf05270 */
[----:B------:R-:W-:Y:S01]  /*1cd0*/  USHF.R.U32.HI UR5, URZ, UR10, UR5 ;  /* 0x0000000aff057299 */ /* 0x000fe20008011605 */
[----:B------:R-:W3:Y:S03]  /*1ce0*/  LDCU UR9, c[0x0][0x4a0] ;  /* 0x00009400ff0977ac */ /* 0x000ee60008000800 */
[----:B------:R-:W-:-:S02]  /*1cf0*/  USEL UR5, UR44, UR5, !UP0 ;  /* 0x000000052c057287 */ /* 0x000fc4000c000000 */
[----:B------:R-:W-:Y:S02]  /*1d00*/  UISETP.NE.AND UP0, UPT, UR11, 0x1, UPT ;  /* 0x000000010b00788c */ /* 0x000fe4000bf05270 */
[----:B----4-:R-:W-:Y:S01]  /*1d10*/  UIMAD.WIDE.U32 UR6, UR5, UR32, URZ ;  /* 0x00000020050672a5 */ /* 0x010fe2000f8e00ff */
[----:B------:R-:W1:Y:S01]  /*1d20*/  LDCU UR10, c[0x0][0x4ec] ;  /* 0x00009d80ff0a77ac */ /* 0x000e620008000800 */
[----:B------:R-:W4:Y:S05]  /*1d30*/  LDCU UR46, c[0x0][0x38c] ;  /* 0x00007180ff2e77ac */ /* 0x000f2a0008000800 */
[----:B------:R-:W-:Y:S01]  /*1d40*/  UMOV UR4, UR7 ;  /* 0x0000000700047c82 */ /* 0x000fe20008000000 */
[----:B------:R-:W1:Y:S01]  /*1d50*/  LDCU UR23, c[0x0][0x4cc] ;  /* 0x00009980ff1777ac */ /* 0x000e620008000800 */
[----:B------:R-:W-:Y:S01]  /*1d60*/  USHF.R.U32.HI UR4, URZ, UR33, UR4 ;  /* 0x00000021ff047299 */ /* 0x000fe20008011604 */
[----:B------:R-:W1:Y:S03]  /*1d70*/  LDCU.64 UR40, c[0x0][0x390] ;  /* 0x00007200ff2877ac */ /* 0x000e660008000a00 */
[----:B------:R-:W-:-:S02]  /*1d80*/  USEL UR4, UR5, UR4, !UP0 ;  /* 0x0000000405047287 */ /* 0x000fc4000c000000 */
[----:B------:R-:W-:Y:S02]  /*1d90*/  UISETP.NE.AND UP0, UPT, UR34, 0x1, UPT ;  /* 0x000000012200788c */ /* 0x000fe4000bf05270 */
[----:B------:R-:W-:Y:S01]  /*1da0*/  UIMAD.WIDE.U32 UR6, UR4, UR35, URZ ;  /* 0x00000023040672a5 */ /* 0x000fe2000f8e00ff */
[----:B------:R-:W1:Y:S01]  /*1db0*/  LDCU.64 UR24, c[0x0][0x4d0] ;  /* 0x00009a00ff1877ac */ /* 0x000e620008000a00 */
[----:B------:R-:W-:-:S05]  /*1dc0*/  UIADD3 UR38, UPT, UPT, UR50, UR38, URZ ;  /* 0x0000002632267290 */ /* 0x000fca000fffe0ff */
[----:B------:R-:W-:Y:S01]  /*1dd0*/  UMOV UR6, UR7 ;  /* 0x0000000700067c82 */ /* 0x000fe20008000000 */
[----:B------:R-:W-:Y:S02]  /*1de0*/  UIADD3 UR7, UPT, UPT, -UR5, URZ, URZ ;  /* 0x000000ff05077290 */ /* 0x000fe4000fffe1ff */
[----:B---3--:R-:W-:Y:S02]  /*1df0*/  USHF.R.U32.HI UR6, URZ, UR9, UR6 ;  /* 0x00000009ff067299 */ /* 0x008fe40008011606 */
[----:B------:R-:W-:Y:S02]  /*1e00*/  UIMAD UR7, UR8, UR7, UR44 ;  /* 0x00000007080772a4 */ /* 0x000fe4000f8e022c */
[----:B------:R-:W-:Y:S02]  /*1e10*/  USEL UR14, UR4, UR6, !UP0 ;  /* 0x00000006040e7287 */ /* 0x000fe4000c000000 */
[----:B------:R-:W-:Y:S02]  /*1e20*/  UIADD3 UR6, UPT, UPT, -UR4, URZ, URZ ;  /* 0x000000ff04067290 */ /* 0x000fe4000fffe1ff */
[----:B------:R-:W-:-:S02]  /*1e30*/  UIADD3 UR9, UPT, UPT, -UR14, URZ, URZ ;  /* 0x000000ff0e097290 */ /* 0x000fc4000fffe1ff */
[----:B------:R-:W-:Y:S02]  /*1e40*/  UIMAD UR12, UR11, UR6, UR5 ;  /* 0x000000060b0c72a4 */ /* 0x000fe4000f8e0205 */
[----:B------:R-:W-:Y:S02]  /*1e50*/  UIMAD UR9, UR34, UR9, UR4 ;  /* 0x00000009220972a4 */ /* 0x000fe4000f8e0204 */
[----:B-1----:R-:W-:Y:S01]  /*1e60*/  UIMAD UR11, UR7, UR28, UR10 ;  /* 0x0000001c070b72a4 */ /* 0x002fe2000f8e020a */
[----:B------:R-:W1:Y:S02]  /*1e70*/  LDCU.64 UR4, c[0x0][0x4f8] ;  /* 0x00009f00ff0477ac */ /* 0x000e640008000a00 */
[----:B------:R-:W3:Y:S01]  /*1e80*/  LDCU UR6, c[0x0][0x500] ;  /* 0x0000a000ff0677ac */ /* 0x000ee20008000800 */
[----:B------:R-:W-:Y:S02]  /*1e90*/  UIMAD UR12, UR12, UR29, UR16 ;  /* 0x0000001d0c0c72a4 */ /* 0x000fe4000f8e0210 */
[----:B------:R-:W-:Y:S01]  /*1ea0*/  UIMAD UR13, UR9, UR13, UR17 ;  /* 0x0000000d090d72a4 */ /* 0x000fe2000f8e0211 */
[----:B------:R-:W-:Y:S01]  /*1eb0*/  UMOV UR37, UR50 ;  /* 0x0000003200257c82 */ /* 0x000fe20008000000 */
[----:B----4-:R-:W-:-:S10]  /*1ec0*/  UMOV UR7, UR30 ;  /* 0x0000001e00077c82 */ /* 0x010fd40008000000 */
.L_x_28:
[----:B------:R-:W-:Y:S01]  /*1ed0*/  @!P3 MOV R3, 0x8000 ;  /* 0x000080000003b802 */ /* 0x000fe20000000f00 */
[----:B------:R-:W-:Y:S01]  /*1ee0*/  ULEA UR9, UR7, UR36, 0x3 ;  /* 0x0000002407097291 */ /* 0x000fe2000f8e18ff */
[----:B--2---:R-:W-:Y:S11]  /*1ef0*/  @P0 BRA `(.L_x_24) ;  /* 0x0000000000100947 */ /* 0x004ff60003800000 */
[----:B------:R-:W-:Y:S04]  /*1f00*/  MOV R4, UR26 ;  /* 0x0000001a00047c02 */ /* 0x000fe80008000f00 */
[----:B------:R-:W-:Y:S04]  /*1f10*/  SHF.L.U32 R4, R4, 0x1f, RZ ;  /* 0x0000001f04047819 */ /* 0x000fe800000006ff */
[----:B------:R-:W2:Y:S02]  /*1f20*/  SYNCS.PHASECHK.TRANS64.TRYWAIT P0, [UR9+0x30], R4 ;  /* 0x00003004ff0075a7 */ /* 0x000ea40008001109 */
[----:B--2---:R-:W-:Y:S05]  /*1f30*/  @!P0 BRA `(.L_x_25) ;  /* 0x0000007800ac8947 */ /* 0x004fea0003800000 */
.L_x_24:
[----:B------:R4:W-:Y:S01]  /*1f40*/  @!P3 SYNCS.ARRIVE.TRANS64 RZ, [UR9], R3 ;  /* 0x00000003ffffb9a7 */ /* 0x0009e20008000009 */
[----:B------:R-:W-:Y:S04]  /*1f50*/  BSSY.RECONVERGENT B0, `(.L_x_26) ;  /* 0x0000003000007945 */ /* 0x000fe80003800200 */
[----:B------:R-:W-:Y:S05]  /*1f60*/  @P2 BRA `(.L_x_27) ;  /* 0x0000000000042947 */ /* 0x000fea0003800000 */
[----:B-1-3--:R-:W-:Y:S05]  /*1f70*/  BPT.TRAP 0x1 ;  /* 0x000000040000795c */ /* 0x00afea0000300000 */
.L_x_27:
[----:B-1-3--:R-:W-:Y:S05]  /*1f80*/  BSYNC.RECONVERGENT B0 ;  /* 0x0000000000007941 */ /* 0x00afea0003800200 */
.L_x_26:
[----:B------:R-:W-:Y:S02]  /*1f90*/  UIADD3 UR8, UPT, UPT, UR7, 0x1, URZ ;  /* 0x0000000107087890 */ /* 0x000fe4000fffe0ff */
[----:B------:R-:W-:Y:S02]  /*1fa0*/  UIMAD UR16, UR20, UR23, UR4 ;  /* 0x00000017141072a4 */ /* 0x000fe4000f8e0204 */
[----:B------:R-:W-:Y:S02]  /*1fb0*/  UISETP.NE.AND UP0, UPT, UR8, 0x6, UPT ;  /* 0x000000060800788c */ /* 0x000fe4000bf05270 */
[----:B------:R-:W-:Y:S02]  /*1fc0*/  UIMAD UR15, UR21, UR24, UR5 ;  /* 0x00000018150f72a4 */ /* 0x000fe4000f8e0205 */
[----:B------:R-:W-:Y:S02]  /*1fd0*/  USEL UR10, URZ, 0x1, UP0 ;  /* 0x00000001ff0a7887 */ /* 0x000fe40008000000 */
[----:B------:R-:W-:Y:S02]  /*1fe0*/  USEL UR30, UR8, URZ, UP0 ;  /* 0x000000ff081e7287 */ /* 0x000fe40008000000 */
[----:B------:R-:W-:Y:S02]  /*1ff0*/  ULOP3.LUT UR26, UR26, UR10, URZ, 0x3c, !UPT ;  /* 0x0000000a1a1a7292 */ /* 0x000fe4000f8e3cff */
[----:B------:R-:W-:Y:S02]  /*2000*/  ULEA UR8, UR30, UR36, 0x3 ;  /* 0x000000241e087291 */ /* 0x000fe4000f8e18ff */
[----:B------:R-:W-:Y:S02]  /*2010*/  ULEA UR18, UR7, UR36, 0xe ;  /* 0x0000002407127291 */ /* 0x000fe4000f8e70ff */
[----:B------:R-:W-:Y:S01]  /*2020*/  UIMAD UR7, UR22, UR25, UR6 ;  /* 0x00000019160772a4 */ /* 0x000fe2000f8e0206 */
[----:B--2---:R-:W-:Y:S01]  /*2030*/  MOV R0, UR26 ;  /* 0x0000001a00007c02 */ /* 0x004fe20008000f00 */
[----:B------:R-:W-:Y:S02]  /*2040*/  ULEA UR15, UR15, UR16, 0x5 ;  /* 0x000000100f0f7291 */ /* 0x000fe4000f8e28ff */
[----:B------:R-:W-:Y:S01]  /*2050*/  UIADD3 UR34, UP0, UPT, UR42, 0x80, URZ ;  /* 0x000000802a227890 */ /* 0x000fe2000ff1e0ff */
[----:B------:R-:W-:Y:S01]  /*2060*/  SHF.L.U32 R0, R0, 0x1f, RZ ;  /* 0x0000001f00007819 */ /* 0x000fe200000006ff */
[----:B------:R-:W-:Y:S02]  /*2070*/  ULEA UR7, UR7, UR15, 0xa ;  /* 0x0000000f07077291 */ /* 0x000fe4000f8e50ff */
[----:B------:R-:W-:Y:S01]  /*2080*/  USHF.L.U32 UR10, UR27, 0x6, URZ ;  /* 0x000000061b0a7899 */ /* 0x000fe200080006ff */
[----:B------:R1:W2:Y:S01]  /*2090*/  SYNCS.PHASECHK.TRANS64.TRYWAIT P0, [UR8+0x30], R0 ;  /* 0x00003000ff0075a7 */ /* 0x0002a20008001108 */
[----:B------:R-:W-:Y:S02]  /*20a0*/  UIADD3.X UR35, UPT, UPT, URZ, UR43, URZ, UP0, !UPT ;  /* 0x0000002bff237290 */ /* 0x000fe400087fe4ff */
[----:B------:R-:W-:Y:S02]  /*20b0*/  UIADD3 UR8, UPT, UPT, UR18, 0x8400, URZ ;  /* 0x0000840012087890 */ /* 0x000fe4000fffe0ff */
[----:B------:R-:W-:Y:S02]  /*20c0*/  UPRMT UR7, UR7, 0x5410, URZ ;  /* 0x0000541007077896 */ /* 0x000fe400080000ff */
[----:B------:R-:W-:Y:S02]  /*20d0*/  UIADD3 UR32, UP3, UPT, UR42, 0x200, URZ ;  /* 0x000002002a207890 */ /* 0x000fe4000ff7e0ff */
[----:B------:R-:W-:Y:S02]  /*20e0*/  UIADD3 UR16, UPT, UPT, UR18, 0x20400, URZ ;  /* 0x0002040012107890 */ /* 0x000fe4000fffe0ff */
[----:B------:R-:W-:Y:S02]  /*20f0*/  UIADD3.X UR33, UPT, UPT, URZ, UR43, URZ, UP3, !UPT ;  /* 0x0000002bff217290 */ /* 0x000fe40009ffe4ff */
[----:B------:R-:W-:Y:S01]  /*2100*/  UIADD3 UR31, UPT, UPT, UR20, 0x1, URZ ;  /* 0x00000001141f7890 */ /* 0x000fe2000fffe0ff */
[----:B------:R3:W-:Y:S01]  /*2110*/  UTMALDG.5D.IM2COL [UR8], [UR34], UR7 ;  /* 0x00000008220073b4 */ /* 0x0007e20008060007 */
[----:B------:R-:W-:Y:S02]  /*2120*/  UIADD3 UR29, UPT, UPT, UR21, 0x1, URZ ;  /* 0x00000001151d7890 */ /* 0x000fe4000fffe0ff */
[----:B------:R-:W-:Y:S02]  /*2130*/  UISETP.NE.AND UP2, UPT, UR31, UR46, UPT ;  /* 0x0000002e1f00728c */ /* 0x000fe4000bf45270 */
[----:B------:R-:W-:Y:S01]  /*2140*/  UIADD3 UR28, UPT, UPT, UR22, 0x1, URZ ;  /* 0x00000001161c7890 */ /* 0x000fe2000fffe0ff */
[----:B------:R-:W-:Y:S01]  /*2150*/  UMOV UR44, 0x0 ;  /* 0x00000000002c7882 */ /* 0x000fe20000000000 */
[----:B------:R-:W-:Y:S01]  /*2160*/  UMOV UR45, 0x10000000 ;  /* 0x10000000002d7882 */ /* 0x000fe20000000000 */
[----:B------:R-:W-:Y:S01]  /*2170*/  UMOV UR17, UR9 ;  /* 0x0000000900117c82 */ /* 0x000fe20008000000 */
[----:B------:R-:W-:Y:S02]  /*2180*/  UMOV UR18, UR10 ;  /* 0x0000000a00127c82 */ /* 0x000fe40008000000 */
[----:B------:R4:W-:Y:S03]  /*2190*/  UTMALDG.5D [UR16], [UR32], desc[UR44] ;  /* 0x00002c10200075b4 */ /* 0x0009e60008021000 */
[----:B------:R-:W-:Y:S04]  /*21a0*/  @UP2 UIADD3 UR29, UPT, UPT, UR21, URZ, URZ ;  /* 0x000000ff151d2290 */ /* 0x000fe8000fffe0ff */
[----:B------:R-:W-:Y:S11]  /*21b0*/  UISETP.NE.AND UP1, UPT, UR29, UR40, UPT ;  /* 0x000000281d00728c */ /* 0x000ff6000bf25270 */
[----:B------:R-:W-:Y:S04]  /*21c0*/  @UP1 UIADD3 UR28, UPT, UPT, UR22, URZ, URZ ;  /* 0x000000ff161c1290 */ /* 0x000fe8000fffe0ff */
[----:B------:R-:W-:Y:S02]  /*21d0*/  UISETP.NE.AND UP0, UPT, UR28, UR41, UPT ;  /* 0x000000291c00728c */ /* 0x000fe4000bf05270 */
[----:B---3--:R-:W-:Y:S02]  /*21e0*/  UIADD3 UR8, UPT, UPT, UR27, 0x1, URZ ;  /* 0x000000011b087890 */ /* 0x008fe4000fffe0ff */
[----:B------:R-:W-:Y:S07]  /*21f0*/  UIADD3 UR7, UPT, UPT, UR37, -0x1, URZ ;  /* 0xffffffff25077890 */ /* 0x000fee000fffe0ff */
[----:B------:R-:W-:Y:S07]  /*2200*/  @UP0 UIADD3 UR8, UPT, UPT, UR27, URZ, URZ ;  /* 0x000000ff1b080290 */ /* 0x000fee000fffe0ff */
[----:B------:R-:W-:Y:S01]  /*2210*/  UMOV UR27, UR8 ;  /* 0x00000008001b7c82 */ /* 0x000fe20008000000 */
[----:B----4-:R-:W-:Y:S02]  /*2220*/  USEL UR22, UR28, URZ, UP0 ;  /* 0x000000ff1c167287 */ /* 0x010fe40008000000 */
[----:B------:R-:W-:Y:S02]  /*2230*/  UISETP.GT.U32.AND UP0, UPT, UR37, 0x1, UPT ;  /* 0x000000012500788c */ /* 0x000fe4000bf04070 */
[----:B------:R-:W-:Y:S02]  /*2240*/  USEL UR20, UR31, URZ, UP2 ;  /* 0x000000ff1f147287 */ /* 0x000fe40009000000 */
[----:B------:R-:W-:Y:S01]  /*2250*/  USEL UR21, UR29, URZ, UP1 ;  /* 0x000000ff1d157287 */ /* 0x000fe20008800000 */
[----:B------:R-:W-:Y:S01]  /*2260*/  UMOV UR37, UR7 ;  /* 0x0000000700257c82 */ /* 0x000fe20008000000 */
[----:B------:R-:W-:Y:S03]  /*2270*/  UMOV UR7, UR30 ;  /* 0x0000001e00077c82 */ /* 0x000fe60008000000 */
[----:B-1----:R-:W-:Y:S07]  /*2280*/  BRA.U UP0, `(.L_x_28) ;  /* 0xfffffffd00107547 */ /* 0x002fee000b83ffff */
.L_x_23:
[----:B------:R-:W-:Y:S01]  /*2290*/  SHF.L.U32 R3, R2, 0x1f, RZ ;  /* 0x0000001f02037819 */ /* 0x000fe200000006ff */
[----:B------:R-:W-:-:S03]  /*22a0*/  NOP ;  /* 0x0000000000007918 */ /* 0x000fc60000000000 */
[----:B--2---:R-:W2:Y:S02]  /*22b0*/  SYNCS.PHASECHK.TRANS64.TRYWAIT P0, [UR36+0xb0], R3 ;  /* 0x0000b003ff0075a7 */ /* 0x004ea40008001124 */
[----:B--2---:R-:W-:Y:S05]  /*22c0*/  @!P0 BRA `(.L_x_29) ;  /* 0x0000007400e08947 */ /* 0x004fea0003800000 */
.L_x_128:
[----:B------:R-:W2:Y:S01]  /*22d0*/  LDS.128 R4, [UR36+0xf0] ;  /* 0x0000f024ff047984 */ /* 0x000ea20008000c00 */
[----:B------:R-:W-:Y:S02]  /*22e0*/  UIADD3 UR4, UPT, UPT, UR36, 0xb8, URZ ;  /* 0x000000b824047890 */ /* 0x000fe4000fffe0ff */
[----:B------:R-:W-:Y:S01]  /*22f0*/  UISETP.GE.AND UP0, UPT, UR39, 0x1, UPT ;  /* 0x000000012700788c */ /* 0x000fe2000bf06270 */
[----:B------:R-:W-:Y:S01]  /*2300*/  @!PT LDS RZ, [RZ] ;  /* 0x00000000fffff984 */ /* 0x000fe20000000800 */
[----:B------:R-:W-:Y:S01]  /*2310*/  @!PT LDS RZ, [RZ] ;  /* 0x00000000fffff984 */ /* 0x000fe20000000800 */
[----:B------:R-:W-:Y:S01]  /*2320*/  @!PT LDS RZ, [RZ] ;  /* 0x00000000fffff984 */ /* 0x000fe20000000800 */
[----:B------:R-:W-:Y:S01]  /*2330*/  @!PT LDS RZ, [RZ] ;  /* 0x00000000fffff984 */ /* 0x000fe20000000800 */
[----:B------:R3:W-:Y:S06]  /*2340*/  MEMBAR.ALL.CTA ;  /* 0x0000000000007992 */ /* 0x0007ec0000008000 */
[----:B---3--:R-:W3:Y:S01]  /*2350*/  FENCE.VIEW.ASYNC.S ;  /* 0x00000000000073c6 */ /* 0x008ee20000000000 */
[----:B------:R-:W-:-:S09]  /*2360*/  UPRMT UR4, URZ, 0x654, UR4 ;  /* 0x00000654ff047896 */ /* 0x000fd20008000004 */
[----:B---3--:R-:W-:Y:S01]  /*2370*/  SYNCS.ARRIVE.TRANS64.RED.A1T0 RZ, [UR4], RZ ;  /* 0x000000ffffff79a7 */ /* 0x008fe20008100404 */
[----:B--2---:R-:W-:-:S13]  /*2380*/  LOP3.LUT P0, RZ, R6, 0x1, RZ, 0xc0, !PT ;  /* 0x0000000106ff7812 */ /* 0x004fda000780c0ff */
[----:B------:R-:W-:Y:S01]  /*2390*/  VOTEU.ANY UP1, P0 ;  /* 0x0000000000ff7886 */ /* 0x000fe20000020100 */
[----:B------:R-:W-:-:S13]  /*23a0*/  PLOP3.LUT P0, PT, PT, PT, UP1, 0x80, 0x8 ;  /* 0x000000000008781c */ /* 0x000fda0003f0f018 */
[----:B-1----:R-:W-:Y:S02]  /*23b0*/  @P0 MOV R0, R4 ;  /* 0x0000000400000202 */ /* 0x002fe40000000f00 */
[----:B------:R-:W-:Y:S02]  /*23c0*/  @P0 LOP3.LUT R4, R5, 0xffff, RZ, 0xc0, !PT ;  /* 0x0000ffff05040812 */ /* 0x000fe400078ec0ff */
[----:B------:R-:W-:Y:S02]  /*23d0*/  @P0 R2UR UR6, R0 ;  /* 0x00000000000602ca */ /* 0x000fe400000e0000 */
[----:B------:R-:W-:-:S11]  /*23e0*/  @P0 R2UR UR5, R4 ;  /* 0x00000000040502ca */ /* 0x000fd600000e0000 */
[----:B------:R-:W-:Y:S02]  /*23f0*/  @UP1 UMOV UR49, UR6 ;  /* 0x0000000600311c82 */ /* 0x000fe40008000000 */
[----:B------:R-:W-:Y:S01]  /*2400*/  @UP1 UMOV UR48, UR5 ;  /* 0x0000000500301c82 */ /* 0x000fe20008000000 */
[----:B------:R-:W-:Y:S05]  /*2410*/  BRA.U !UP0, `(.L_x_30) ;  /* 0x0000000108d47547 */ /* 0x000fea000b800000 */
[----:B------:R-:W1:Y:S01]  /*2420*/  LDCU.128 UR16, c[0x0][0xc10] ;  /* 0x00018200ff1077ac */ /* 0x000e620008000c00 */
[----:B------:R-:W2:Y:S01]  /*2430*/  LDCU UR20, c[0x0][0xc20] ;  /* 0x00018400ff1477ac */ /* 0x000ea20008000800 */
[----:B------:R-:W3:Y:S01]  /*2440*/  LDCU UR13, c[0x0][0xc0c] ;  /* 0x00018180ff0d77ac */ /* 0x000ee20008000800 */
[----:B------:R-:W4:Y:S01]  /*2450*/  LDCU.64 UR14, c[0x0][0xc28] ;  /* 0x00018500ff0e77ac */ /* 0x000f220008000a00 */
[----:B------:R-:W-:Y:S02]  /*2460*/  UISETP.NE.AND UP3, UPT, UR39, 0x1, UPT ;  /* 0x000000012700788c */ /* 0x000fe4000bf65270 */
[----:B-1----:R-:W-:Y:S02]  /*2470*/  UIMAD.WIDE.U32 UR4, UR52, UR19, URZ ;  /* 0x00000013340472a5 */ /* 0x002fe4000f8e00ff */
[----:B------:R-:W-:Y:S02]  /*2480*/  UIMAD.WIDE.U32 UR6, UR53, UR16, URZ ;  /* 0x00000010350672a5 */ /* 0x000fe4000f8e00ff */
[----:B------:R-:W-:-:S02]  /*2490*/  UISETP.NE.AND UP0, UPT, UR18, 0x1, UPT ;  /* 0x000000011200788c */ /* 0x000fc4000bf05270 */
[----:B------:R-:W-:Y:S01]  /*24a0*/  UIMAD.WIDE.U32 UR10, UR48, UR19, URZ ;  /* 0x00000013300a72a5 */ /* 0x000fe2000f8e00ff */
[----:B------:R-:W-:Y:S01]  /*24b0*/  UMOV UR4, UR5 ;  /* 0x0000000500047c82 */ /* 0x000fe20008000000 */
[----:B---3--:R-:W-:Y:S02]  /*24c0*/  UISETP.NE.AND UP2, UPT, UR13, 0x1, UPT ;  /* 0x000000010d00788c */ /* 0x008fe4000bf45270 */
[----:B--2---:R-:W-:Y:S02]  /*24d0*/  USHF.R.U32.HI UR5, URZ, UR20, UR4 ;  /* 0x00000014ff057299 */ /* 0x004fe40008011604 */
[----:B------:R-:W-:Y:S01]  /*24e0*/  UIMAD.WIDE.U32 UR8, UR49, UR16, URZ ;  /* 0x00000010310872a5 */ /* 0x000fe2000f8e00ff */
[----:B------:R-:W-:Y:S01]  /*24f0*/  UMOV UR4, UR7 ;  /* 0x0000000700047c82 */ /* 0x000fe20008000000 */
[----:B------:R-:W-:Y:S02]  /*2500*/  USEL UR5, UR52, UR5, !UP0 ;  /* 0x0000000534057287 */ /* 0x000fe4000c000000 */
[----:B------:R-:W-:-:S02]  /*2510*/  USHF.R.U32.HI UR4, URZ, UR17, UR4 ;  /* 0x00000011ff047299 */ /* 0x000fc40008011604 */
[----:B----4-:R-:W-:Y:S02]  /*2520*/  UIMAD.WIDE.U32 UR6, UR5, UR14, URZ ;  /* 0x0000000e050672a5 */ /* 0x010fe4000f8e00ff */
[----:B------:R-:W-:Y:S01]  /*2530*/  USEL UR12, UR53, UR4, !UP2 ;  /* 0x00000004350c7287 */ /* 0x000fe2000d000000 */
[----:B------:R-:W-:Y:S02]  /*2540*/  UMOV UR8, UR9 ;  /* 0x0000000900087c82 */ /* 0x000fe40008000000 */
[----:B------:R-:W-:Y:S01]  /*2550*/  UMOV UR4, UR11 ;  /* 0x0000000b00047c82 */ /* 0x000fe20008000000 */
[----:B------:R-:W-:Y:S01]  /*2560*/  UIMAD.WIDE.U32 UR10, UR12, UR14, URZ ;  /* 0x0000000e0c0a72a5 */ /* 0x000fe2000f8e00ff */
[----:B------:R-:W-:Y:S01]  /*2570*/  UMOV UR6, UR7 ;  /* 0x0000000700067c82 */ /* 0x000fe20008000000 */
[----:B------:R-:W-:Y:S02]  /*2580*/  USHF.R.U32.HI UR4, URZ, UR20, UR4 ;  /* 0x00000014ff047299 */ /* 0x000fe40008011604 */
[----:B------:R-:W-:-:S02]  /*2590*/  @UP3 USHF.R.U32.HI UR5, URZ, UR15, UR6 ;  /* 0x0000000fff053299 */ /* 0x000fc40008011606 */
[----:B------:R-:W-:Y:S01]  /*25a0*/  USHF.R.U32.HI UR17, URZ, UR17, UR8 ;  /* 0x00000011ff117299 */ /* 0x000fe20008011608 */
[----:B------:R-:W-:Y:S01]  /*25b0*/  UMOV UR6, UR11 ;  /* 0x0000000b00067c82 */ /* 0x000fe20008000000 */
[----:B------:R-:W-:Y:S02]  /*25c0*/  USEL UR4, UR48, UR4, !UP0 ;  /* 0x0000000430047287 */ /* 0x000fe4000c000000 */
[----:B------:R-:W-:Y:S02]  /*25d0*/  @UP3 USHF.R.U32.HI UR12, URZ, UR15, UR6 ;  /* 0x0000000fff0c3299 */ /* 0x000fe40008011606 */
[----:B------:R-:W-:Y:S02]  /*25e0*/  UIMAD UR6, UR39, UR5, URZ ;  /* 0x00000005270672a4 */ /* 0x000fe4000f8e02ff */
[----:B------:R-:W-:Y:S02]  /*25f0*/  USEL UR5, UR49, UR17, !UP2 ;  /* 0x0000001131057287 */ /* 0x000fe4000d000000 */
[----:B------:R-:W-:-:S02]  /*2600*/  UIMAD UR8, UR39, UR12, URZ ;  /* 0x0000000c270872a4 */ /* 0x000fc4000f8e02ff */
[----:B------:R-:W-:Y:S02]  /*2610*/  UISETP.GE.AND UP0, UPT, UR4, UR6, UPT ;  /* 0x000000060400728c */ /* 0x000fe4000bf06270 */
[----:B------:R-:W-:Y:S02]  /*2620*/  UIMAD.WIDE.U32 UR6, UR4, UR14, URZ ;  /* 0x0000000e040672a5 */ /* 0x000fe4000f8e00ff */
[----:B------:R-:W-:Y:S02]  /*2630*/  UISETP.GE.OR UP0, UPT, UR5, UR8, UP0 ;  /* 0x000000080500728c */ /* 0x000fe40008706670 */
[----:B------:R-:W-:Y:S02]  /*2640*/  UIMAD.WIDE.U32 UR8, UR5, UR14, URZ ;  /* 0x0000000e050872a5 */ /* 0x000fe4000f8e00ff */
[----:B------:R-:W-:Y:S01]  /*2650*/  UIADD3 UR10, UPT, UPT, -UR4, URZ, URZ ;  /* 0x000000ff040a7290 */ /* 0x000fe2000fffe1ff */
[----:B------:R-:W-:Y:S02]  /*2660*/  UMOV UR6, UR7 ;  /* 0x0000000700067c82 */ /* 0x000fe40008000000 */
[----:B------:R-:W-:-:S02]  /*2670*/  USHF.R.U32.HI UR6, URZ, UR15, UR6 ;  /* 0x0000000fff067299 */ /* 0x000fc40008011606 */
[----:B------:R-:W-:Y:S02]  /*2680*/  UIMAD UR10, UR18, UR10, UR48 ;  /* 0x0000000a120a72a4 */ /* 0x000fe4000f8e0230 */
[----:B------:R-:W-:Y:S01]  /*2690*/  USEL UR6, UR4, UR6, !UP3 ;  /* 0x0000000604067287 */ /* 0x000fe2000d800000 */
[----:B------:R-:W-:Y:S01]  /*26a0*/  @!UP0 UMOV UR7, UR9 ;  /* 0x0000000900078c82 */ /* 0x000fe20008000000 */
[----:B------:R-:W-:Y:S02]  /*26b0*/  UIADD3 UR9, UPT, UPT, -UR5, URZ, URZ ;  /* 0x000000ff05097290 */ /* 0x000fe4000fffe1ff */
[----:B------:R-:W-:Y:S02]  /*26c0*/  @!UP0 USHF.R.U32.HI UR7, URZ, UR15, UR7 ;  /* 0x0000000fff078299 */ /* 0x000fe40008011607 */
[----:B------:R-:W-:Y:S02]  /*26d0*/  UIADD3 UR8, UPT, UPT, -UR6, URZ, URZ ;  /* 0x000000ff06087290 */ /* 0x000fe4000fffe1ff */
[----:B------:R-:W-:-:S02]  /*26e0*/  @!UP0 USEL UR7, UR5, UR7, !UP3 ;  /* 0x0000000705078287 */ /* 0x000fc4000d800000 */
[----:B------:R-:W-:Y:S02]  /*26f0*/  UIMAD UR8, UR39, UR8, UR4 ;  /* 0x00000008270872a4 */ /* 0x000fe4000f8e0204 */
[----:B------:R-:W-:Y:S02]  /*2700*/  @!UP0 UIADD3 UR6, UPT, UPT, UR6, -UR7, URZ ;  /* 0x8000000706068290 */ /* 0x000fe4000fffe0ff */
[----:B------:R-:W-:Y:S02]  /*2710*/  @!UP0 UIMAD UR7, UR8, UR12, UR7 ;  /* 0x0000000c080782a4 */ /* 0x000fe4000f8e0207 */
[----:B------:R-:W-:Y:S02]  /*2720*/  @!UP0 UIMAD UR4, UR39, UR6, UR5 ;  /* 0x00000006270482a4 */ /* 0x000fe4000f8e0205 */
[----:B------:R-:W-:Y:S02]  /*2730*/  UIMAD UR6, UR13, UR9, UR49 ;  /* 0x000000090d0672a4 */ /* 0x000fe4000f8e0231 */
[----:B------:R-:W-:Y:S01]  /*2740*/  UIMAD UR48, UR4, UR18, UR10 ;  /* 0x00000012043072a4 */ /* 0x000fe2000f8e020a */
[----:B------:R-:W-:-:S02]  /*2750*/  @!UP0 UMOV UR5, UR7 ;  /* 0x0000000700058c82 */ /* 0x000fc40008000000 */
[----:B------:R-:W-:-:S12]  /*2760*/  UIMAD UR49, UR5, UR13, UR6 ;  /* 0x0000000d053172a4 */ /* 0x000fd8000f8e0206 */
.L_x_30:
        /* <DEDUP_REMOVED lines=20> */
.L_x_31:
[----:B------:R-:W-:Y:S01]  /*28b0*/  R2UR UR5, R78 ;  /* 0x000000004e0572ca */ /* 0x000fe200000e0000 */
[----:B------:R-:W-:Y:S01]  /*28c0*/  UMOV UR31, UR38 ;  /* 0x00000026001f7c82 */ /* 0x000fe20008000000 */
[----:B------:R-:W-:Y:S02]  /*28d0*/  R2UR UR4, R77 ;  /* 0x000000004d0472ca */ /* 0x000fe400000e0000 */
[----:B------:R-:W-:Y:S02]  /*28e0*/  PLOP3.LUT P1, PT, PT, PT, PT, 0x80, 0x8 ;  /* 0x000000000008781c */ /* 0x000fe40003f2f070 */
[----:B------:R-:W-:-:S07]  /*28f0*/  LOP3.LUT R2, R2, 0x1, RZ, 0x3c, !PT ;  /* 0x0000000102027812 */ /* 0x000fce00078e3cff */
[----:B------:R-:W-:Y:S02]  /*2900*/  UIADD3 UR51, UPT, UPT, UR49, UR5, URZ ;  /* 0x0000000531337290 */ /* 0x000fe4000fffe0ff */
[----:B------:R-:W-:Y:S01]  /*2910*/  UIADD3 UR24, UPT, UPT, UR48, UR4, URZ ;  /* 0x0000000430187290 */ /* 0x000fe2000fffe0ff */
[----:B------:R-:W-:Y:S11]  /*2920*/  BRA.U UP1, `(.L_x_32) ;  /* 0xffffffe901e07547 */ /* 0x000ff6000b83ffff */
[----:B------:R-:W-:Y:S01]  /*2930*/  UIADD3 UR36, UPT, UPT, UR36, 0x30, URZ ;  /* 0x0000003024247890 */ /* 0x000fe2000fffe0ff */
[----:B------:R-:W-:-:S03]  /*2940*/  MOV R2, UR26 ;  /* 0x0000001a00027c02 */ /* 0x000fc60008000f00 */
[----:B------:R-:W-:Y:S01]  /*2950*/  ULEA UR4, UR30, UR36, 0x3 ;  /* 0x000000241e047291 */ /* 0x000fe2000f8e18ff */
[----:B------:R-:W-:-:S08]  /*2960*/  SHF.L.U32 R2, R2, 0x1f, RZ ;  /* 0x0000001f02027819 */ /* 0x000fd000000006ff */
[----:B------:R-:W1:Y:S02]  /*2970*/  SYNCS.PHASECHK.TRANS64.TRYWAIT P0, [UR4], R2 ;  /* 0x00000002ff0075a7 */ /* 0x000e640008001104 */
[----:B-1----:R-:W-:Y:S05]  /*2980*/  @!P0 BRA `(.L_x_33) ;  /* 0x0000007000488947 */ /* 0x002fea0003800000 */
.L_x_130:
[----:B------:R-:W-:-:S04]  /*2990*/  UIADD3 UR4, UPT, UPT, UR30, 0x1, URZ ;  /* 0x000000011e047890 */ /* 0x000fc8000fffe0ff */
[----:B------:R-:W-:-:S04]  /*29a0*/  UISETP.NE.AND UP0, UPT, UR4, 0x6, UPT ;  /* 0x000000060400788c */ /* 0x000fc8000bf05270 */
[----:B------:R-:W-:Y:S02]  /*29b0*/  USEL UR5, URZ, 0x1, UP0 ;  /* 0x00000001ff057887 */ /* 0x000fe40008000000 */
[----:B------:R-:W-:Y:S02]  /*29c0*/  USEL UR4, UR4, URZ, UP0 ;  /* 0x000000ff04047287 */ /* 0x000fe40008000000 */
[----:B------:R-:W-:Y:S02]  /*29d0*/  ULOP3.LUT UR6, UR26, UR5, URZ, 0x3c, !UPT ;  /* 0x000000051a067292 */ /* 0x000fe4000f8e3cff */
[----:B------:R-:W-:-:S04]  /*29e0*/  ULEA UR5, UR4, UR36, 0x3 ;  /* 0x0000002404057291 */ /* 0x000fc8000f8e18ff */
[----:B-1----:R-:W-:-:S04]  /*29f0*/  MOV R2, UR6 ;  /* 0x0000000600027c02 */ /* 0x002fc80008000f00 */
[----:B------:R-:W-:-:S04]  /*2a00*/  SHF.L.U32 R2, R2, 0x1f, RZ ;  /* 0x0000001f02027819 */ /* 0x000fc800000006ff */
[----:B------:R-:W1:Y:S02]  /*2a10*/  SYNCS.PHASECHK.TRANS64.TRYWAIT P0, [UR5], R2 ;  /* 0x00000002ff0075a7 */ /* 0x000e640008001105 */
[----:B-1----:R-:W-:Y:S05]  /*2a20*/  @!P0 BRA `(.L_x_34) ;  /* 0x0000007000388947 */ /* 0x002fea0003800000 */
.L_x_132:
        /* <DEDUP_REMOVED lines=10> */
.L_x_134:
        /* <DEDUP_REMOVED lines=10> */
.L_x_136:
        /* <DEDUP_REMOVED lines=10> */
.L_x_138:
[----:B------:R-:W-:-:S04]  /*2c10*/  UIADD3 UR4, UPT, UPT, UR4, 0x1, URZ ;  /* 0x0000000104047890 */ /* 0x000fc8000fffe0ff */
[----:B------:R-:W-:-:S04]  /*2c20*/  UISETP.NE.AND UP0, UPT, UR4, 0x6, UPT ;  /* 0x000000060400788c */ /* 0x000fc8000bf05270 */
[----:B------:R-:W-:Y:S02]  /*2c30*/  USEL UR5, URZ, 0x1, UP0 ;  /* 0x00000001ff057887 */ /* 0x000fe40008000000 */
[----:B------:R-:W-:Y:S02]  /*2c40*/  USEL UR4, UR4, URZ, UP0 ;  /* 0x000000ff04047287 */ /* 0x000fe40008000000 */
[----:B------:R-:W-:Y:S02]  /*2c50*/  ULOP3.LUT UR5, UR6, UR5, URZ, 0x3c, !UPT ;  /* 0x0000000506057292 */ /* 0x000fe4000f8e3cff */
[----:B------:R-:W-:-:S04]  /*2c60*/  ULEA UR4, UR4, UR36, 0x3 ;  /* 0x0000002404047291 */ /* 0x000fc8000f8e18ff */
[----:B-1----:R-:W-:Y:S02]  /*2c70*/  IMAD.U32 R2, RZ, RZ, UR5 ;  /* 0x00000005ff027e24 */ /* 0x002fe4000f8e00ff */
[----:B------:R-:W-:-:S03]  /*2c80*/  MOV R0, UR4 ;  /* 0x0000000400007c02 */ /* 0x000fc60008000f00 */
[----:B------:R-:W-:-:S07]  /*2c90*/  SHF.L.U32 R2, R2, 0x1f, RZ ;  /* 0x0000001f02027819 */ /* 0x000fce00000006ff */
.L_x_38:
[----:B-1----:R1:W2:Y:S02]  /*2ca0*/  SYNCS.PHASECHK.TRANS64.TRYWAIT P0, [R0+URZ], R2 ;  /* 0x00000002000075a7 */ /* 0x0022a400080011ff */
[----:B--2---:R-:W-:Y:S05]  /*2cb0*/  @!P0 NANOSLEEP.SYNCS 0x989680 ;  /* 0x009896800000895d */ /* 0x004fea0003900000 */
[----:B------:R-:W2:Y:S02]  /*2cc0*/  @!P0 SYNCS.PHASECHK.TRANS64 P0, [R0+URZ], R2 ;  /* 0x00000002000085a7 */ /* 0x000ea400080010ff */
[----:B--2---:R-:W-:Y:S05]  /*2cd0*/  @P0 EXIT ;  /* 0x000000000000094d */ /* 0x004fea0003800000 */
[----:B------:R-:W-:Y:S05]  /*2ce0*/  BRA `(.L_x_38) ;  /* 0xfffffffc00ec7947 */ /* 0x000fea000383ffff */
.L_x_16:
[----:B------:R-:W2:Y:S02]  /*2cf0*/  S2UR UR4, SR_CgaCtaId ;  /* 0x00000000000479c3 */ /* 0x000ea40000008800 */
[----:B--2---:R-:W-:-:S04]  /*2d00*/  UISETP.NE.AND UP0, UPT, UR4, URZ, UPT ;  /* 0x000000ff0400728c */ /* 0x004fc8000bf05270 */
[----:B------:R-:W-:-:S09]  /*2d10*/  UISETP.NE.OR UP0, UPT, UR18, 0x1, UP0 ;  /* 0x000000011200788c */ /* 0x000fd20008705670 */
[----:B------:R-:W-:Y:S05]  /*2d20*/  BRA.U UP0, `(.L_x_39) ;  /* 0x0000000100b47547 */ /* 0x000fea000b800000 */
[----:B------:R-:W2:Y:S01]  /*2d30*/  S2UR UR5, SR_CgaCtaId ;  /* 0x00000000000579c3 */ /* 0x000ea20000008800 */
[----:B------:R-:W-:Y:S01]  /*2d40*/  UMOV UR4, 0x400 ;  /* 0x0000040000047882 */ /* 0x000fe20000000000 */
[----:B------:R-:W-:Y:S01]  /*2d50*/  HFMA2 R3, -RZ, RZ, 0, 5.9604644775390625e-08 ;  /* 0x00000001ff037431 */ /* 0x000fe200000001ff */
[----:B------:R-:W-:Y:S01]  /*2d60*/  ISETP.NE.AND P0, PT, R0, RZ, PT ;  /* 0x000000ff0000720c */ /* 0x000fe20003f05270 */
[----:B------:R-:W-:Y:S01]  /*2d70*/  IMAD.MOV.U32 R8, RZ, RZ, RZ ;  /* 0x000000ffff087224 */ /* 0x000fe200078e00ff */
[----:B--2---:R-:W-:-:S04]  /*2d80*/  ULEA UR4, UR5, UR4, 0x18 ;  /* 0x0000000405047291 */ /* 0x004fc8000f8ec0ff */
[----:B------:R-:W-:Y:S02]  /*2d90*/  UIADD3 UR5, UPT, UPT, UR4, 0xb8, URZ ;  /* 0x000000b804057890 */ /* 0x000fe4000fffe0ff */
[----:B------:R-:W-:Y:S02]  /*2da0*/  UIADD3 UR8, UPT, UPT, UR4, 0xb0, URZ ;  /* 0x000000b004087890 */ /* 0x000fe4000fffe0ff */
[----:B------:R-:W-:-:S12]  /*2db0*/  UPRMT UR5, URZ, 0x654, UR5 ;  /* 0x00000654ff057896 */ /* 0x000fd80008000005 */
.L_x_42:
[----:B------:R-:W-:Y:S01]  /*2dc0*/  SHF.L.U32 R6, R3, 0x1f, RZ ;  /* 0x0000001f03067819 */ /* 0x000fe200000006ff */
[----:B------:R-:W-:Y:S02]  /*2dd0*/  IMAD.U32 R4, RZ, RZ, UR8 ;  /* 0x00000008ff047e24 */ /* 0x000fe4000f8e00ff */
[----:B------:R-:W-:Y:S01]  /*2de0*/  @!P0 IMAD.MOV.U32 R5, RZ, RZ, 0x10 ;  /* 0x00000010ff058424 */ /* 0x000fe200078e00ff */
[----:B------:R-:W2:Y:S02]  /*2df0*/  SYNCS.PHASECHK.TRANS64.TRYWAIT P1, [UR4+0xb8], R6 ;  /* 0x0000b806ff0075a7 */ /* 0x000ea40008021104 */
[----:B------:R-:W-:-:S04]  /*2e00*/  PRMT R4, R0, 0x654, R4 ;  /* 0x0000065400047816 */ /* 0x000fc80000000004 */
[----:B------:R-:W-:Y:S01]  /*2e10*/  SEL R2, R4, R2, !P0 ;  /* 0x0000000204027207 */ /* 0x000fe20004000000 */
[----:B--2---:R-:W-:Y:S06]  /*2e20*/  @!P1 BRA `(.L_x_40) ;  /* 0x0000006c00989947 */ /* 0x004fec0003800000 */
.L_x_140:
[----:B------:R-:W-:Y:S01]  /*2e30*/  UIADD3 UR6, UPT, UPT, UR4, 0xf0, URZ ;  /* 0x000000f004067890 */ /* 0x000fe2000fffe0ff */
[----:B------:R3:W-:Y:S01]  /*2e40*/  @!P0 SYNCS.ARRIVE.TRANS64.RED RZ, [R2+URZ], R5 ;  /* 0x0000000502ff89a7 */ /* 0x0007e200080004ff */
[----:B------:R-:W-:Y:S01]  /*2e50*/  UIADD3 UR7, UPT, UPT, UR4, 0xb0, URZ ;  /* 0x000000b004077890 */ /* 0x000fe2000fffe0ff */
[----:B------:R-:W-:-:S08]  /*2e60*/  LOP3.LUT R3, R3, 0x1, RZ, 0x3c, !PT ;  /* 0x0000000103037812 */ /* 0x000fd000078e3cff */
[----:B------:R-:W-:Y:S06]  /*2e70*/  UGETNEXTWORKID.BROADCAST [UR6], [UR7] ;  /* 0x00000000060073ca */ /* 0x000fec0008000100 */
[----:B---3--:R-:W-:-:S04]  /*2e80*/  SHF.L.U32 R5, R8, 0x1f, RZ ;  /* 0x0000001f08057819 */ /* 0x008fc800000006ff */
[----:B------:R-:W3:Y:S02]  /*2e90*/  SYNCS.PHASECHK.TRANS64.TRYWAIT P1, [UR4+0xb0], R5 ;  /* 0x0000b005ff0075a7 */ /* 0x000ee40008021104 */
[----:B---3--:R-:W-:Y:S05]  /*2ea0*/  @!P1 BRA `(.L_x_41) ;  /* 0x0000006c00909947 */ /* 0x008fea0003800000 */
.L_x_142:
[----:B--2---:R-:W2:Y:S01]  /*2eb0*/  LDS.128 R4, [UR4+0xf0] ;  /* 0x0000f004ff047984 */ /* 0x004ea20008000c00 */
[----:B------:R-:W-:Y:S01]  /*2ec0*/  LOP3.LUT R8, R8, 0x1, RZ, 0x3c, !PT ;  /* 0x0000000108087812 */ /* 0x000fe200078e3cff */
[----:B------:R-:W-:Y:S01]  /*2ed0*/  @!PT LDS RZ, [RZ] ;  /* 0x00000000fffff984 */ /* 0x000fe20000000800 */
[----:B------:R-:W-:Y:S01]  /*2ee0*/  @!PT LDS RZ, [RZ] ;  /* 0x00000000fffff984 */ /* 0x000fe20000000800 */
[----:B------:R-:W-:Y:S01]  /*2ef0*/  @!PT LDS RZ, [RZ] ;  /* 0x00000000fffff984 */ /* 0x000fe20000000800 */
[----:B------:R-:W-:Y:S01]  /*2f00*/  @!PT LDS RZ, [RZ] ;  /* 0x00000000fffff984 */ /* 0x000fe20000000800 */
[----:B------:R3:W-:Y:S06]  /*2f10*/  MEMBAR.ALL.CTA ;  /* 0x0000000000007992 */ /* 0x0007ec0000008000 */
[----:B---3--:R-:W3:Y:S02]  /*2f20*/  FENCE.VIEW.ASYNC.S ;  /* 0x00000000000073c6 */ /* 0x008ee40000000000 */
[----:B---3--:R-:W-:Y:S01]  /*2f30*/  SYNCS.ARRIVE.TRANS64.RED.A1T0 RZ, [UR5], RZ ;  /* 0x000000ffffff79a7 */ /* 0x008fe20008100405 */
[----:B--2---:R-:W-:-:S13]  /*2f40*/  LOP3.LUT P1, RZ, R6, 0x1, RZ, 0xc0, !PT ;  /* 0x0000000106ff7812 */ /* 0x004fda000782c0ff */
[----:B------:R-:W-:Y:S05]  /*2f50*/  @P1 BRA `(.L_x_42) ;  /* 0xfffffffc00981947 */ /* 0x000fea000383ffff */
[----:B------:R-:W-:-:S04]  /*2f60*/  SHF.L.U32 R0, R3, 0x1f, RZ ;  /* 0x0000001f03007819 */ /* 0x000fc800000006ff */
[----:B------:R-:W2:Y:S02]  /*2f70*/  SYNCS.PHASECHK.TRANS64 P0, [UR4+0xb8], R0 ;  /* 0x0000b800ff0075a7 */ /* 0x000ea40008001004 */
[----:B-12---:R-:W-:Y:S05]  /*2f80*/  @P0 EXIT ;  /* 0x000000000000094d */ /* 0x006fea0003800000 */
[----:B------:R-:W-:-:S07]  /*2f90*/  MOV R0, UR4 ;  /* 0x0000000400007c02 */ /* 0x000fce0008000f00 */
.L_x_43:
[----:B-1----:R-:W-:-:S04]  /*2fa0*/  SHF.L.U32 R2, R3, 0x1f, RZ ;  /* 0x0000001f03027819 */ /* 0x002fc800000006ff */
[----:B------:R1:W2:Y:S03]  /*2fb0*/  SYNCS.PHASECHK.TRANS64.TRYWAIT P0, [R0+URZ+0xb8], R2 ;  /* 0x0000b802000075a7 */ /* 0x0002a600080011ff */
[----:B--2---:R-:W-:Y:S05]  /*2fc0*/  @!P0 NANOSLEEP.SYNCS 0x989680 ;  /* 0x009896800000895d */ /* 0x004fea0003900000 */
[----:B------:R-:W2:Y:S02]  /*2fd0*/  @!P0 SYNCS.PHASECHK.TRANS64 P0, [R0+URZ+0xb8], R2 ;  /* 0x0000b802000085a7 */ /* 0x000ea400080010ff */
[----:B--2---:R-:W-:Y:S05]  /*2fe0*/  @P0 EXIT ;  /* 0x000000000000094d */ /* 0x004fea0003800000 */
[----:B------:R-:W-:Y:S05]  /*2ff0*/  BRA `(.L_x_43) ;  /* 0xfffffffc00e87947 */ /* 0x000fea000383ffff */
.L_x_39:
[----:B------:R-:W-:-:S09]  /*3000*/  UISETP.NE.AND UP0, UPT, UR18, URZ, UPT ;  /* 0x000000ff1200728c */ /* 0x000fd2000bf05270 */
[----:B------:R-:W-:Y:S05]  /*3010*/  BRA.U UP0, `(.L_x_44) ;  /* 0x0000000d00887547 */ /* 0x000fea000b800000 */
[----:B------:R-:W2:Y:S01]  /*3020*/  S2UR UR7, SR_CgaCtaId ;  /* 0x00000000000779c3 */ /* 0x000ea20000008800 */
[----:B------:R-:W-:Y:S01]  /*3030*/  UMOV UR4, 0x40 ;  /* 0x0000004000047882 */ /* 0x000fe20000000000 */
[----:B------:R-:W-:Y:S01]  /*3040*/  NOP ;  /* 0x0000000000007918 */ /* 0x000fe20000000000 */
[----:B------:R-:W-:Y:S01]  /*3050*/  UMOV UR6, 0x400 ;  /* 0x0000040000067882 */ /* 0x000fe20000000000 */
[----:B--2---:R-:W-:Y:S02]  /*3060*/  ULEA UR5, UR7, UR4, 0x18 ;  /* 0x0000000407057291 */ /* 0x004fe4000f8ec0ff */
[----:B------:R-:W-:-:S07]  /*3070*/  ULEA UR6, UR7, UR6, 0x18 ;  /* 0x0000000607067291 */ /* 0x000fce000f8ec0ff */
[----:B------:R-:W2:Y:S02]  /*3080*/  LDS.U8 R0, [UR5+0x1c] ;  /* 0x00001c05ff007984 */ /* 0x000ea40008000000 */
[----:B--2---:R-:W-:-:S13]  /*3090*/  ISETP.NE.AND P0, PT, R0, RZ, PT ;  /* 0x000000ff0000720c */ /* 0x004fda0003f05270 */
[----:B------:R-:W-:Y:S05]  /*30a0*/  @P0 BRA `(.L_x_45) ;  /* 0x0000000000580947 */ /* 0x000fea0003800000 */
[----:B------:R-:W-:-:S13]  /*30b0*/  ELECT P0, URZ, PT ;  /* 0x0000000000ff782f */ /* 0x000fda0003800000 */
[----:B------:R-:W-:Y:S05]  /*30c0*/  @!P0 BRA `(.L_x_46) ;  /* 0x0000000000608947 */ /* 0x000fea0003800000 */
[----:B------:R-:W-:Y:S01]  /*30d0*/  UMOV UR4, 0x10 ;  /* 0x0000001000047882 */ /* 0x000fe20000000000 */
[----:B------:R-:W-:Y:S01]  /*30e0*/  HFMA2 R0, -RZ, RZ, 0, 5.9604644775390625e-08 ;  /* 0x00000001ff007431 */ /* 0x000fe200000001ff */
[----:B------:R-:W-:-:S03]  /*30f0*/  MOV R2, 0xffff ;  /* 0x0000ffff00027802 */ /* 0x000fc60000000f00 */
[----:B------:R-:W-:Y:S04]  /*3100*/  DEPBAR.LE SB2, 0x36 ;  /* 0x0000ad800000791a */ /* 0x000fe80000000000 */
[----:B------:R-:W2:Y:S02]  /*3110*/  UTCATOMSWS.FIND_AND_SET.ALIGN UP0, UR4, UR4 ;  /* 0x00000004000475e3 */ /* 0x000ea40008000800 */
[----:B--2---:R-:W-:Y:S01]  /*3120*/  MOV R3, UR4 ;  /* 0x0000000400037c02 */ /* 0x004fe20008000f00 */
[----:B------:R-:W-:Y:S06]  /*3130*/  BRA.U UP0, `(.L_x_47) ;  /* 0x0000000100187547 */ /* 0x000fec000b800000 */
.L_x_48:
[----:B------:R-:W-:Y:S05]  /*3140*/  NANOSLEEP 0x64 ;  /* 0x000000640000795d */ /* 0x000fea0003800000 */
[----:B------:R-:W-:-:S05]  /*3150*/  UMOV UR4, 0x10 ;  /* 0x0000001000047882 */ /* 0x000fca0000000000 */
[----:B------:R-:W-:Y:S04]  /*3160*/  DEPBAR.LE SB2, 0x36 ;  /* 0x0000ad800000791a */ /* 0x000fe80000000000 */
[----:B------:R-:W2:Y:S02]  /*3170*/  UTCATOMSWS.FIND_AND_SET.ALIGN UP0, UR4, UR4 ;  /* 0x00000004000475e3 */ /* 0x000ea40008000800 */
[----:B--2---:R-:W-:Y:S01]  /*3180*/  MOV R3, UR4 ;  /* 0x0000000400037c02 */ /* 0x004fe20008000f00 */
[----:B------:R-:W-:Y:S05]  /*3190*/  BRA.U !UP0, `(.L_x_48) ;  /* 0xfffffffd08e87547 */ /* 0x000fea000b83ffff */
.L_x_47:
[-C--:B------:R-:W-:Y:S02]  /*31a0*/  SHF.L.U32 R2, R2, R3.reuse, RZ ;  /* 0x0000000302027219 */ /* 0x080fe400000006ff */
[----:B------:R-:W-:Y:S01]  /*31b0*/  SHF.L.U32 R0, R0, R3, RZ ;  /* 0x0000000300007219 */ /* 0x000fe200000006ff */
[----:B------:R-:W-:Y:S02]  /*31c0*/  IMAD.SHL.U32 R3, R3, 0x20, RZ ;  /* 0x0000002003037824 */ /* 0x000fe400078e00ff */
[----:B------:R2:W-:Y:S04]  /*31d0*/  ATOMS.OR RZ, [UR5+0x14], R2 ;  /* 0x00001402ffff798c */ /* 0x0005e8000b000005 */
[----:B------:R2:W-:Y:S04]  /*31e0*/  ATOMS.OR RZ, [UR5+0x18], R0 ;  /* 0x00001800ffff798c */ /* 0x0005e8000b000005 */
[----:B------:R2:W-:Y:S01]  /*31f0*/  STS [UR6+0x100], R3 ;  /* 0x00010003ff007988 */ /* 0x0005e20008000806 */
[----:B------:R-:W-:Y:S05]  /*3200*/  BRA `(.L_x_46) ;  /* 0x0000000000107947 */ /* 0x000fea0003800000 */
.L_x_45:
[----:B------:R-:W-:Y:S02]  /*3210*/  MOV R0, 0xffffffff ;  /* 0xffffffff00007802 */ /* 0x000fe40000000f00 */
[----:B------:R-:W-:-:S03]  /*3220*/  MOV R2, 0x3250 ;  /* 0x0000325000027802 */ /* 0x000fc60000000f00 */
[----:B------:R2:W-:Y:S04]  /*3230*/  STS [UR6+0x100], R0 ;  /* 0x00010000ff007988 */ /* 0x0005e80008000806 */
[----:B-12--5:R-:W-:Y:S05]  /*3240*/  CALL.REL.NOINC `($__internal_1_$__cuda_sm10x_tcgen05_guardrail_trap_phase_invalid_during_alloc) ;  /* 0x00000070009c7944 */ /* 0x026fea0003c00000 */
.L_x_46:
[----:B------:R-:W-:Y:S05]  /*3250*/  WARPSYNC.ALL ;  /* 0x0000000000007948 */ /* 0x000fea0003800000 */
[----:B------:R-:W3:Y:S01]  /*3260*/  S2UR UR4, SR_CgaCtaId ;  /* 0x00000000000479c3 */ /* 0x000ee20000008800 */
[----:B------:R-:W-:Y:S01]  /*3270*/  UMOV UR20, 0x400 ;  /* 0x0000040000147882 */ /* 0x000fe20000000000 */
[----:B------:R-:W-:-:S06]  /*3280*/  NOP ;  /* 0x0000000000007918 */ /* 0x000fcc0000000000 */
[----:B------:R-:W-:Y:S06]  /*3290*/  BAR.ARV 0x6, 0xa0 ;  /* 0x0182800000007b1d */ /* 0x000fec0000002000 */
[----:B------:R-:W4:Y:S01]  /*32a0*/  LDCU.64 UR6, c[0x0][0x388] ;  /* 0x00007100ff0677ac */ /* 0x000f220008000a00 */
[----:B------:R-:W-:Y:S01]  /*32b0*/  IMAD.MOV.U32 R8, RZ, RZ, 0x1 ;  /* 0x00000001ff087424 */ /* 0x000fe200078e00ff */
[----:B------:R-:W1:Y:S01]  /*32c0*/  LDCU.64 UR8, c[0x0][0x390] ;  /* 0x00007200ff0877ac */ /* 0x000e620008000a00 */
[----:B------:R-:W-:Y:S01]  /*32d0*/  UMOV UR23, URZ ;  /* 0x000000ff00177c82 */ /* 0x000fe20008000000 */
[----:B------:R-:W-:Y:S01]  /*32e0*/  UMOV UR19, URZ ;  /* 0x000000ff00137c82 */ /* 0x000fe20008000000 */
[----:B---3--:R-:W-:Y:S01]  /*32f0*/  ULEA UR20, UR4, UR20, 0x18 ;  /* 0x0000001404147291 */ /* 0x008fe2000f8ec0ff */
[----:B------:R-:W-:Y:S01]  /*3300*/  UMOV UR32, 0x0 ;  /* 0x0000000000207882 */ /* 0x000fe20000000000 */
[----:B------:R-:W-:Y:S01]  /*3310*/  UMOV UR33, 0x8200490 ;  /* 0x0820049000217882 */ /* 0x000fe20000000000 */
[----:B------:R-:W-:Y:S01]  /*3320*/  UMOV UR30, 0x0 ;  /* 0x00000000001e7882 */ /* 0x000fe20000000000 */
[----:B------:R-:W-:Y:S01]  /*3330*/  UMOV UR31, 0x8200490 ;  /* 0x08200490001f7882 */ /* 0x000fe20000000000 */
[----:B------:R-:W-:Y:S01]  /*3340*/  UMOV UR28, 0x0 ;  /* 0x00000000001c7882 */ /* 0x000fe20000000000 */
[----:B------:R-:W-:Y:S01]  /*3350*/  UMOV UR29, 0x8200490 ;  /* 0x08200490001d7882 */ /* 0x000fe20000000000 */
[----:B----4-:R-:W-:-:S02]  /*3360*/  UIADD3 UR4, UPT, UPT, UR6, 0x3f, URZ ;  /* 0x0000003f06047890 */ /* 0x010fc4000fffe0ff */
[----:B------:R-:W2:Y:S01]  /*3370*/  LDS R9, [UR20+0x100] ;  /* 0x00010014ff097984 */ /* 0x000ea20008000800 */
[----:B------:R-:W-:Y:S01]  /*3380*/  UMOV UR26, 0x0 ;  /* 0x00000000001a7882 */ /* 0x000fe20000000000 */
[----:B------:R-:W-:Y:S01]  /*3390*/  UMOV UR27, 0x8200490 ;  /* 0x08200490001b7882 */ /* 0x000fe20000000000 */
[----:B------:R-:W-:-:S04]  /*33a0*/  USHF.R.S32.HI UR5, URZ, 0x1f, UR4 ;  /* 0x0000001fff057899 */ /* 0x000fc80008011404 */
[----:B------:R-:W-:Y:S02]  /*33b0*/  ULEA.HI UR4, UR5, UR4, URZ, 0x6 ;  /* 0x0000000405047291 */ /* 0x000fe4000f8f30ff */
[----:B------:R-:W-:Y:S02]  /*33c0*/  UIADD3 UR5, UPT, UPT, UR20, 0x8400, URZ ;  /* 0x0000840014057890 */ /* 0x000fe4000fffe0ff */
[----:B------:R-:W-:Y:S02]  /*33d0*/  USHF.R.S32.HI UR4, URZ, 0x6, UR4 ;  /* 0x00000006ff047899 */ /* 0x000fe40008011404 */
[----:B------:R-:W-:Y:S02]  /*33e0*/  USHF.R.U32.HI UR6, URZ, 0x4, UR5 ;  /* 0x00000004ff067899 */ /* 0x000fe40008011605 */
[----:B------:R-:W-:Y:S02]  /*33f0*/  UIMAD UR4, UR4, UR7, URZ ;  /* 0x00000007040472a4 */ /* 0x000fe4000f8e02ff */
[----:B------:R-:W-:-:S02]  /*3400*/  ULOP3.LUT UR6, UR6, 0x3fff, URZ, 0xc0, !UPT ;  /* 0x00003fff06067892 */ /* 0x000fc4000f8ec0ff */
[----:B-1----:R-:W-:Y:S02]  /*3410*/  UIMAD UR4, UR4, UR8, URZ ;  /* 0x00000008040472a4 */ /* 0x002fe4000f8e02ff */
[----:B------:R-:W-:Y:S02]  /*3420*/  ULOP3.LUT UR21, UR6, 0x10000, URZ, 0xfc, !UPT ;  /* 0x0001000006157892 */ /* 0x000fe4000f8efcff */
[----:B------:R-:W-:Y:S02]  /*3430*/  UIMAD UR9, UR4, UR9, URZ ;  /* 0x00000009040972a4 */ /* 0x000fe4000f8e02ff */
[----:B------:R-:W-:Y:S02]  /*3440*/  UIADD3 UR4, UPT, UPT, UR20, 0x20400, URZ ;  /* 0x0002040014047890 */ /* 0x000fe4000fffe0ff */
[----:B------:R-:W-:Y:S02]  /*3450*/  UIADD3 UR34, UPT, UPT, UR9, -0x1, URZ ;  /* 0xffffffff09227890 */ /* 0x000fe4000fffe0ff */
[----:B------:R-:W-:-:S02]  /*3460*/  USHF.R.U32.HI UR5, URZ, 0x4, UR4 ;  /* 0x00000004ff057899 */ /* 0x000fc40008011604 */
[----:B------:R-:W-:Y:S02]  /*3470*/  UIADD3 UR4, UPT, UPT, UR20, 0xb8, URZ ;  /* 0x000000b814047890 */ /* 0x000fe4000fffe0ff */
[----:B------:R-:W-:Y:S02]  /*3480*/  ULOP3.LUT UR5, UR5, 0x3fff, URZ, 0xc0, !UPT ;  /* 0x00003fff05057892 */ /* 0x000fe4000f8ec0ff */
[----:B------:R-:W-:Y:S02]  /*3490*/  UPRMT UR25, URZ, 0x654, UR4 ;  /* 0x00000654ff197896 */ /* 0x000fe40008000004 */
[----:B------:R-:W-:Y:S02]  /*34a0*/  ULOP3.LUT UR22, UR5, 0x10000, URZ, 0xfc, !UPT ;  /* 0x0001000005167892 */ /* 0x000fe4000f8efcff */
[----:B------:R-:W-:Y:S01]  /*34b0*/  UISETP.GE.AND UP3, UPT, UR9, 0x1, UPT ;  /* 0x000000010900788c */ /* 0x000fe2000bf66270 */
[C---:B--2---:R-:W-:Y:S01]  /*34c0*/  VIADD R3, R9.reuse, 0x80 ;  /* 0x0000008009037836 */ /* 0x044fe20000000000 */
[----:B------:R-:W-:-:S04]  /*34d0*/  LOP3.LUT R2, R9, 0xffff, RZ, 0xc0, !PT ;  /* 0x0000ffff09027812 */ /* 0x000fc800078ec0ff */
[----:B------:R-:W-:-:S05]  /*34e0*/  LOP3.LUT R3, R3, 0xffff, RZ, 0xc0, !PT ;  /* 0x0000ffff03037812 */ /* 0x000fca00078ec0ff */
[----:B------:R1:W-:Y:S02]  /*34f0*/  STL.64 [R1], R2 ;  /* 0x0000000201007387 */ /* 0x0003e40000100a00 */
[----:B-1----:R-:W-:-:S07]  /*3500*/  CS2R R2, SRZ ;  /* 0x0000000000027805 */ /* 0x002fce000001ff00 */
.L_x_55:
[----:B-1----:R-:W-:-:S04]  /*3510*/  SHF.L.U32 R4, R3, 0x1f, RZ ;  /* 0x0000001f03047819 */ /* 0x002fc800000006ff */
[----:B------:R-:W1:Y:S02]  /*3520*/  SYNCS.PHASECHK.TRANS64.TRYWAIT P0, [UR20+0xb0], R4 ;  /* 0x0000b004ff0075a7 */ /* 0x000e640008001114 */
[----:B-12-4-:R-:W-:Y:S05]  /*3530*/  @!P0 BRA `(.L_x_49) ;  /* 0x0000006800048947 */ /* 0x016fea0003800000 */
.L_x_144:
[----:B-1----:R-:W1:Y:S01]  /*3540*/  LDS.128 R4, [UR20+0xf0] ;  /* 0x0000f014ff047984 */ /* 0x002e620008000c00 */
[----:B------:R-:W-:Y:S01]  /*3550*/  ULEA UR24, UR23, UR20, 0x3 ;  /* 0x0000001417187291 */ /* 0x000fe2000f8e18ff */
[----:B------:R-:W-:Y:S01]  /*3560*/  SHF.L.U32 R0, R8, 0x1f, RZ ;  /* 0x0000001f08007819 */ /* 0x000fe200000006ff */
[----:B------:R-:W-:Y:S01]  /*3570*/  @!PT LDS RZ, [RZ] ;  /* 0x00000000fffff984 */ /* 0x000fe20000000800 */
[----:B------:R-:W-:Y:S01]  /*3580*/  @!PT LDS RZ, [RZ] ;  /* 0x00000000fffff984 */ /* 0x000fe20000000800 */
[----:B------:R-:W-:Y:S01]  /*3590*/  @!PT LDS RZ, [RZ] ;  /* 0x00000000fffff984 */ /* 0x000fe20000000800 */
[----:B------:R-:W-:Y:S01]  /*35a0*/  @!PT LDS RZ, [RZ] ;  /* 0x00000000fffff984 */ /* 0x000fe20000000800 */
[----:B------:R2:W-:Y:S06]  /*35b0*/  MEMBAR.ALL.CTA ;  /* 0x0000000000007992 */ /* 0x0005ec0000008000 */
[----:B--2---:R-:W2:Y:S02]  /*35c0*/  FENCE.VIEW.ASYNC.S ;  /* 0x00000000000073c6 */ /* 0x004ea40000000000 */
[----:B--2---:R-:W-:Y:S01]  /*35d0*/  SYNCS.ARRIVE.TRANS64.RED.A1T0 RZ, [UR25], RZ ;  /* 0x000000ffffff79a7 */ /* 0x004fe20008100419 */
[----:B------:R-:W2:Y:S01]  /*35e0*/  SYNCS.PHASECHK.TRANS64.TRYWAIT P0, [UR24+0xd0], R0 ;  /* 0x0000d000ff0075a7 */ /* 0x000ea20008001118 */
[----:B-1----:R-:W-:Y:S01]  /*35f0*/  LOP3.LUT P3, RZ, R6, 0x1, RZ, 0xc0, !PT ;  /* 0x0000000106ff7812 */ /* 0x002fe2000786c0ff */
[----:B--2---:R-:W-:-:S12]  /*3600*/  @!P0 BRA `(.L_x_50) ;  /* 0x0000006400e88947 */ /* 0x004fd80003800000 */
.L_x_146:
[----:B------:R-:W-:Y:S05]  /*3610*/  BRA.U !UP3, `(.L_x_51) ;  /* 0x000000010bf87547 */ /* 0x000fea000b800000 */
[----:B-1----:R-:W-:Y:S01]  /*3620*/  IMAD.U32 R0, RZ, RZ, UR23 ;  /* 0x00000017ff007e24 */ /* 0x002fe2000f8e00ff */
[----:B------:R-:W-:-:S04]  /*3630*/  ULEA UR4, UR19, UR20, 0x3 ;  /* 0x0000001413047291 */ /* 0x000fc8000f8e18ff */
[----:B------:R-:W-:-:S05]  /*3640*/  LEA R0, R0, R1, 0x2 ;  /* 0x0000000100007211 */ /* 0x000fca00078e10ff */
[----:B------:R1:W5:Y:S01]  /*3650*/  LDL R4, [R0] ;  /* 0x0000000000047983 */ /* 0x0003620000100800 */
[----:B------:R-:W-:Y:S01]  /*3660*/  UPLOP3.LUT UP2, UPT, UPT, UPT, UPT, 0x40, 0x4 ;  /* 0x000000000004789c */ /* 0x000fe20003f4e870 */
[----:B------:R-:W-:Y:S01]  /*3670*/  UMOV UR17, UR34 ;  /* 0x0000002200117c82 */ /* 0x000fe20008000000 */
[----:B-1----:R-:W-:-:S04]  /*3680*/  SHF.L.U32 R0, R2, 0x1f, RZ ;  /* 0x0000001f02007819 */ /* 0x002fc800000006ff */
[----:B------:R1:W2:Y:S01]  /*3690*/  SYNCS.PHASECHK.TRANS64.TRYWAIT P2, [UR4], R0 ;  /* 0x00000000ff0075a7 */ /* 0x0002a20008041104 */
[----:B------:R-:W-:-:S05]  /*36a0*/  UMOV UR4, UR19 ;  /* 0x0000001300047c82 */ /* 0x000fca0008000000 */
.L_x_54:
[----:B------:R-:W-:Y:S01]  /*36b0*/  ULEA UR18, UR4, UR20, 0x3 ;  /* 0x0000001404127291 */ /* 0x000fe2000f8e18ff */
[----:B--234-:R-:W-:Y:S11]  /*36c0*/  @P2 BRA `(.L_x_52) ;  /* 0x00000000000c2947 */ /* 0x01cff60003800000 */
[----:B------:R-:W-:Y:S04]  /*36d0*/  SHF.L.U32 R5, R2, 0x1f, RZ ;  /* 0x0000001f02057819 */ /* 0x000fe800000006ff */
[----:B------:R-:W2:Y:S02]  /*36e0*/  SYNCS.PHASECHK.TRANS64.TRYWAIT P0, [UR18], R5 ;  /* 0x00000005ff0075a7 */ /* 0x000ea40008001112 */
[----:B--2---:R-:W-:Y:S05]  /*36f0*/  @!P0 BRA `(.L_x_53) ;  /* 0x0000006400c48947 */ /* 0x004fea0003800000 */
.L_x_52:
[----:B------:R-:W-:Y:S01]  /*3700*/  UISETP.NE.AND UP0, UPT, UR17, URZ, UPT ;  /* 0x000000ff1100728c */ /* 0x000fe2000bf05270 */
[----:B------:R-:W-:Y:S01]  /*3710*/  PLOP3.LUT P2, PT, PT, PT, PT, 0x80, 0x8 ;  /* 0x000000000008781c */ /* 0x000fe20003f4f070 */
[----:B------:R-:W-:Y:S01]  /*3720*/  UIADD3 UR5, UPT, UPT, UR4, 0x1, URZ ;  /* 0x0000000104057890 */ /* 0x000fe2000fffe0ff */
[----:B------:R-:W-:Y:S11]  /*3730*/  ELECT P1, URZ, PT ;  /* 0x0000000000ff782f */ /* 0x000ff60003820000 */
[----:B------:R-:W-:Y:S02]  /*3740*/  @!UPT UIADD3 URZ, UPT, UPT, URZ, URZ, URZ ;  /* 0x000000fffffff290 */ /* 0x000fe4000fffe0ff */
[----:B-----5:R-:W-:Y:S01]  /*3750*/  @P1 R2UR.BROADCAST UR8, R4 ;  /* 0x00000000040812ca */ /* 0x020fe200008e0000 */
[----:B------:R-:W-:Y:S01]  /*3760*/  UISETP.NE.AND UP1, UPT, UR5, 0x6, UPT ;  /* 0x000000060500788c */ /* 0x000fe2000bf25270 */
[----:B------:R-:W-:Y:S01]  /*3770*/  PLOP3.LUT P0, PT, PT, PT, UP0, 0x80, 0x8 ;  /* 0x000000000008781c */ /* 0x000fe20003f0f008 */
[----:B------:R-:W-:Y:S02]  /*3780*/  ULEA UR10, UR4, UR22, 0xa ;  /* 0x00000016040a7291 */ /* 0x000fe4000f8e50ff */
[----:B------:R-:W-:Y:S02]  /*3790*/  USEL UR6, URZ, 0x1, UP1 ;  /* 0x00000001ff067887 */ /* 0x000fe40008800000 */
[----:B------:R-:W-:Y:S02]  /*37a0*/  USEL UR19, UR5, URZ, UP1 ;  /* 0x000000ff05137287 */ /* 0x000fe40008800000 */
[----:B------:R-:W-:Y:S02]  /*37b0*/  ULEA UR14, UR4, UR21, 0xa ;  /* 0x00000015040e7291 */ /* 0x000fe4000f8e50ff */
[----:B------:R-:W-:Y:S01]  /*37c0*/  @UP0 ULEA UR5, UR19, UR20, 0x3 ;  /* 0x0000001413050291 */ /* 0x000fe2000f8e18ff */
[----:B------:R-:W-:Y:S01]  /*37d0*/  LOP3.LUT R2, R2, UR6, RZ, 0x3c, !PT ;  /* 0x0000000602027c12 */ /* 0x000fe2000f8e3cff */
[----:B------:R-:W-:Y:S02]  /*37e0*/  UIADD3 UR6, UPT, UPT, UR10, 0x2, URZ ;  /* 0x000000020a067890 */ /* 0x000fe4000fffe0ff */
[----:B------:R-:W-:Y:S01]  /*37f0*/  UIADD3 UR4, UPT, UPT, UR14, 0x2, URZ ;  /* 0x000000020e047890 */ /* 0x000fe2000fffe0ff */
[----:B-1----:R-:W-:Y:S01]  /*3800*/  @P0 SHF.L.U32 R0, R2, 0x1f, RZ ;  /* 0x0000001f02000819 */ /* 0x002fe200000006ff */
[----:B------:R-:W-:Y:S01]  /*3810*/  UIADD3 UR12, UPT, UPT, UR10, 0x4, URZ ;  /* 0x000000040a0c7890 */ /* 0x000fe2000fffe0ff */
[----:B------:R-:W-:Y:S02]  /*3820*/  UMOV UR11, 0x40004040 ;  /* 0x40004040000b7882 */ /* 0x000fe40000000000 */
[----:B------:R3:W4:Y:S01]  /*3830*/  @P0 SYNCS.PHASECHK.TRANS64.TRYWAIT P2, [UR5], R0 ;  /* 0x00000000ff0005a7 */ /* 0x0007220008041105 */
[----:B------:R-:W-:Y:S11]  /*3840*/  ELECT P0, URZ, PT ;  /* 0x0000000000ff782f */ /* 0x000ff60003800000 */
[----:B------:R-:W-:Y:S02]  /*3850*/  @!UPT UIADD3 URZ, UPT, UPT, URZ, URZ, URZ ;  /* 0x000000fffffff290 */ /* 0x000fe4000fffe0ff */
[C---:B------:R-:W-:Y:S02]  /*3860*/  @P0 R2UR.BROADCAST UR16, R4.reuse ;  /* 0x00000000041002ca */ /* 0x040fe400008e0000 */
[----:B------:R-:W-:Y:S01]  /*3870*/  ELECT P0, URZ, PT ;  /* 0x0000000000ff782f */ /* 0x000fe20003800000 */
[----:B------:R-:W-:Y:S01]  /*3880*/  UMOV UR15, 0x40004040 ;  /* 0x40004040000f7882 */ /* 0x000fe20000000000 */
[----:B------:R-:W-:Y:S01]  /*3890*/  UMOV UR7, 0x40004040 ;  /* 0x4000404000077882 */ /* 0x000fe20000000000 */
[----:B------:R1:W-:Y:S01]  /*38a0*/  UTCHMMA gdesc[UR14], gdesc[UR10], tmem[UR8], tmem[UR32], idesc[UR33], UP2 ;  /* 0x00ff200a0e0075ea */ /* 0x0003e20009000008 */
[----:B------:R-:W-:Y:S01]  /*38b0*/  UPLOP3.LUT UP2, UPT, UPT, UPT, UPT, 0x80, 0x8 ;  /* 0x000000000008789c */ /* 0x000fe20003f4f070 */
[----:B------:R-:W-:Y:S01]  /*38c0*/  UMOV UR5, 0x40004040 ;  /* 0x4000404000057882 */ /* 0x000fe20000000000 */
[----:B------:R-:W-:Y:S01]  /*38d0*/  UMOV UR13, 0x40004040 ;  /* 0x40004040000d7882 */ /* 0x000fe20000000000 */
[----:B------:R-:W-:Y:S04]  /*38e0*/  UMOV UR9, 0x40004040 ;  /* 0x4000404000097882 */ /* 0x000fe80000000000 */
[----:B------:R2:W-:Y:S01]  /*38f0*/  UTCHMMA gdesc[UR4], gdesc[UR6], tmem[UR16], tmem[UR30], idesc[UR31], UPT ;  /* 0x00ff1e06040075ea */ /* 0x0005e2000b800010 */
[----:B-1----:R-:W-:Y:S01]  /*3900*/  UIADD3 UR8, UPT, UPT, UR14, 0x4, URZ ;  /* 0x000000040e087890 */ /* 0x002fe2000fffe0ff */
[C---:B------:R-:W-:Y:S02]  /*3910*/  @P0 R2UR.BROADCAST UR15, R4.reuse ;  /* 0x00000000040f02ca */ /* 0x040fe400008e0000 */
[----:B------:R-:W-:Y:S01]  /*3920*/  ELECT P0, URZ, PT ;  /* 0x0000000000ff782f */ /* 0x000fe20003800000 */
[----:B------:R-:W-:Y:S02]  /*3930*/  UIADD3 UR10, UPT, UPT, UR10, 0x6, URZ ;  /* 0x000000060a0a7890 */ /* 0x000fe4000fffe0ff */
[----:B--2---:R-:W-:Y:S10]  /*3940*/  UIADD3 UR6, UPT, UPT, UR14, 0x6, URZ ;  /* 0x000000060e067890 */ /* 0x004ff4000fffe0ff */
[----:B------:R-:W-:Y:S01]  /*3950*/  @P0 R2UR.BROADCAST UR14, R4 ;  /* 0x00000000040e02ca */ /* 0x000fe200008e0000 */
[----:B------:R-:W-:Y:S02]  /*3960*/  UIADD3 UR5, UPT, UPT, UR18, 0x30, URZ ;  /* 0x0000003012057890 */ /* 0x000fe4000fffe0ff */
[----:B------:R-:W-:Y:S01]  /*3970*/  UIADD3 UR4, UPT, UPT, UR17, 0x1, URZ ;  /* 0x0000000111047890 */ /* 0x000fe2000fffe0ff */
[----:B------:R1:W-:Y:S03]  /*3980*/  UTCHMMA gdesc[UR8], gdesc[UR12], tmem[UR15], tmem[UR28], idesc[UR29], UPT ;  /* 0x00ff1c0c080075ea */ /* 0x0003e6000b80000f */
[----:B------:R-:W-:Y:S03]  /*3990*/  UISETP.GT.U32.AND UP0, UPT, UR4, 0x1, UPT ;  /* 0x000000010400788c */ /* 0x000fe6000bf04070 */
[----:B------:R-:W-:Y:S03]  /*39a0*/  UMOV UR4, UR19 ;  /* 0x0000001300047c82 */ /* 0x000fe60008000000 */
[----:B------:R3:W-:Y:S01]  /*39b0*/  UTCHMMA gdesc[UR6], gdesc[UR10], tmem[UR14], tmem[UR26], idesc[UR27], UPT ;  /* 0x00ff1a0a060075ea */ /* 0x0007e2000b80000e */
[----:B------:R3:W-:Y:S01]  /*39c0*/  UTCBAR [UR5], URZ ;  /* 0x000000ff050073e9 */ /* 0x0007e200080000ff */
[----:B-1----:R-:W-:Y:S07]  /*39d0*/  UIADD3 UR8, UPT, UPT, UR17, -0x1, URZ ;  /* 0xffffffff11087890 */ /* 0x002fee000fffe0ff */
[----:B------:R-:W-:Y:S01]  /*39e0*/  UMOV UR17, UR8 ;  /* 0x0000000800117c82 */ /* 0x000fe20008000000 */
[----:B------:R-:W-:Y:S05]  /*39f0*/  BRA.U UP0, `(.L_x_54) ;  /* 0xfffffffd002c7547 */ /* 0x000fea000b83ffff */
.L_x_51:
[----:B------:R-:W-:Y:S01]  /*3a00*/  UIADD3 UR4, UPT, UPT, UR23, 0x1, URZ ;  /* 0x0000000117047890 */ /* 0x000fe2000fffe0ff */
[----:B------:R-:W-:Y:S01]  /*3a10*/  LOP3.LUT R3, R3, 0x1, RZ, 0x3c, !PT ;  /* 0x0000000103037812 */ /* 0x000fe200078e3cff */
[----:B---3--:R-:W-:Y:S02]  /*3a20*/  UIADD3 UR5, UPT, UPT, UR24, 0xc0, URZ ;  /* 0x000000c018057890 */ /* 0x008fe4000fffe0ff */
[----:B------:R-:W-:-:S04]  /*3a30*/  UISETP.NE.AND UP0, UPT, UR4, 0x2, UPT ;  /* 0x000000020400788c */ /* 0x000fc8000bf05270 */
[----:B------:R-:W-:Y:S02]  /*3a40*/  USEL UR6, URZ, 0x1, UP0 ;  /* 0x00000001ff067887 */ /* 0x000fe40008000000 */
[----:B------:R-:W-:Y:S01]  /*3a50*/  USEL UR23, UR4, URZ, UP0 ;  /* 0x000000ff04177287 */ /* 0x000fe20008000000 */
[----:B------:R2:W-:Y:S03]  /*3a60*/  UTCBAR [UR5], URZ ;  /* 0x000000ff050073e9 */ /* 0x0005e600080000ff */
[----:B------:R-:W-:Y:S01]  /*3a70*/  LOP3.LUT R8, R8, UR6, RZ, 0x3c, !PT ;  /* 0x0000000608087c12 */ /* 0x000fe2000f8e3cff */
[----:B------:R-:W-:Y:S07]  /*3a80*/  @P3 BRA `(.L_x_55) ;  /* 0xfffffff800a03947 */ /* 0x000fee000383ffff */
[----:B------:R-:W3:Y:S01]  /*3a90*/  S2UR UR6, SR_CgaCtaId ;  /* 0x00000000000679c3 */ /* 0x000ee20000008800 */
[----:B------:R-:W-:Y:S01]  /*3aa0*/  ELECT P0, URZ, PT ;  /* 0x0000000000ff782f */ /* 0x000fe20003800000 */
[----:B-1----:R-:W-:Y:S01]  /*3ab0*/  IMAD.MOV.U32 R0, RZ, RZ, 0x1 ;  /* 0x00000001ff007424 */ /* 0x002fe200078e00ff */
[----:B------:R-:W-:Y:S01]  /*3ac0*/  UIADD3 UR20, UPT, UPT, UR20, 0xd0, URZ ;  /* 0x000000d014147890 */ /* 0x000fe2000fffe0ff */
[----:B------:R-:W-:Y:S01]  /*3ad0*/  SHF.L.U32 R2, R8, 0x1f, RZ ;  /* 0x0000001f08027819 */ /* 0x000fe200000006ff */
[----:B------:R-:W-:-:S03]  /*3ae0*/  UMOV UR4, 0x40 ;  /* 0x0000004000047882 */ /* 0x000fc60000000000 */
[----:B------:R-:W-:Y:S01]  /*3af0*/  UVIRTCOUNT.DEALLOC.SMPOOL 0x80 ;  /* 0x000000800000784c */ /* 0x000fe20000000000 */
[----:B---3--:R-:W-:Y:S02]  /*3b00*/  ULEA UR6, UR6, UR4, 0x18 ;  /* 0x0000000406067291 */ /* 0x008fe4000f8ec0ff */
[----:B------:R-:W-:-:S07]  /*3b10*/  ULEA UR4, UR23, UR20, 0x3 ;  /* 0x0000001417047291 */ /* 0x000fce000f8e18ff */
[----:B------:R1:W-:Y:S02]  /*3b20*/  @P0 STS.U8 [UR6+0x1c], R0 ;  /* 0x00001c00ff000988 */ /* 0x0003e40008000006 */
[----:B------:R-:W3:Y:S02]  /*3b30*/  SYNCS.PHASECHK.TRANS64.TRYWAIT P0, [UR4], R2 ;  /* 0x00000002ff0075a7 */ /* 0x000ee40008001104 */
[----:B-1-3--:R-:W-:Y:S05]  /*3b40*/  @!P0 BRA `(.L_x_56) ;  /* 0x0000006000c88947 */ /* 0x00afea0003800000 */
.L_x_149:
[----:B------:R-:W-:-:S04]  /*3b50*/  UIADD3 UR4, UPT, UPT, UR23, 0x1, URZ ;  /* 0x0000000117047890 */ /* 0x000fc8000fffe0ff */
[----:B------:R-:W-:-:S04]  /*3b60*/  UISETP.NE.AND UP0, UPT, UR4, 0x2, UPT ;  /* 0x000000020400788c */ /* 0x000fc8000bf05270 */
[----:B--2---:R-:W-:Y:S02]  /*3b70*/  USEL UR5, URZ, 0x1, UP0 ;  /* 0x00000001ff057887 */ /* 0x004fe40008000000 */
[----:B------:R-:W-:-:S04]  /*3b80*/  USEL UR4, UR4, URZ, UP0 ;  /* 0x000000ff04047287 */ /* 0x000fc80008000000 */
[----:B------:R-:W-:Y:S01]  /*3b90*/  ULEA UR4, UR4, UR20, 0x3 ;  /* 0x0000001404047291 */ /* 0x000fe2000f8e18ff */
[----:B-1----:R-:W-:-:S04]  /*3ba0*/  LOP3.LUT R2, R8, UR5, RZ, 0x3c, !PT ;  /* 0x0000000508027c12 */ /* 0x002fc8000f8e3cff */
[----:B------:R-:W-:-:S04]  /*3bb0*/  SHF.L.U32 R2, R2, 0x1f, RZ ;  /* 0x0000001f02027819 */ /* 0x000fc800000006ff */
[----:B------:R-:W1:Y:S02]  /*3bc0*/  SYNCS.PHASECHK.TRANS64.TRYWAIT P0, [UR4], R2 ;  /* 0x00000002ff0075a7 */ /* 0x000e640008001104 */
[----:B-1----:R-:W-:Y:S05]  /*3bd0*/  @!P0 BRA `(.L_x_57) ;  /* 0x0000006000bc8947 */ /* 0x002fea0003800000 */
.L_x_151:
[----:B------:R-:W-:Y:S01]  /*3be0*/  NOP ;  /* 0x0000000000007918 */ /* 0x000fe20000000000 */
[----:B-1----:R-:W1:Y:S01]  /*3bf0*/  LDS R0, [UR6+0x14] ;  /* 0x00001406ff007984 */ /* 0x002e620008000800 */
[----:B------:R-:W-:Y:S01]  /*3c00*/  LOP3.LUT R3, R9, 0xffff, RZ, 0xc0, !PT ;  /* 0x0000ffff09037812 */ /* 0x000fe200078ec0ff */
[----:B------:R-:W-:-:S03]  /*3c10*/  IMAD.MOV.U32 R2, RZ, RZ, 0xffff ;  /* 0x0000ffffff027424 */ /* 0x000fc600078e00ff */
[----:B------:R-:W-:-:S04]  /*3c20*/  SHF.R.U32.HI R3, RZ, 0x5, R3 ;  /* 0x00000005ff037819 */ /* 0x000fc80000011603 */
[----:B------:R-:W-:-:S04]  /*3c30*/  SHF.L.U32 R2, R2, R3, RZ ;  /* 0x0000000302027219 */ /* 0x000fc800000006ff */
[----:B-1----:R-:W-:-:S04]  /*3c40*/  LOP3.LUT R0, R0, R2, RZ, 0xc0, !PT ;  /* 0x0000000200007212 */ /* 0x002fc800078ec0ff */
[----:B------:R-:W-:Y:S01]  /*3c50*/  ISETP.NE.AND P0, PT, R0, R2, PT ;  /* 0x000000020000720c */ /* 0x000fe20003f05270 */
[----:B------:R-:W-:-:S05]  /*3c60*/  IMAD.MOV.U32 R0, RZ, RZ, 0x1 ;  /* 0x00000001ff007424 */ /* 0x000fca00078e00ff */
[----:B------:R-:W-:-:S07]  /*3c70*/  SHF.L.U32 R0, R0, R3, RZ ;  /* 0x0000000300007219 */ /* 0x000fce00000006ff */
[----:B------:R-:W-:Y:S05]  /*3c80*/  @P0 BRA `(.L_x_58) ;  /* 0x00000000005c0947 */ /* 0x000fea0003800000 */
[----:B------:R-:W1:Y:S02]  /*3c90*/  LDS R3, [UR6+0x18] ;  /* 0x00001806ff037984 */ /* 0x000e640008000800 */
[----:B-1----:R-:W-:-:S04]  /*3ca0*/  LOP3.LUT R3, R3, R0, RZ, 0xc0, !PT ;  /* 0x0000000003037212 */ /* 0x002fc800078ec0ff */
[----:B------:R-:W-:-:S13]  /*3cb0*/  ISETP.NE.AND P0, PT, R3, R0, PT ;  /* 0x000000000300720c */ /* 0x000fda0003f05270 */
[----:B------:R-:W-:Y:S05]  /*3cc0*/  @P0 BRA `(.L_x_59) ;  /* 0x0000000000400947 */ /* 0x000fea0003800000 */
[----:B------:R-:W-:Y:S01]  /*3cd0*/  R2UR UR4, R2 ;  /* 0x00000000020472ca */ /* 0x000fe200000e0000 */
[----:B------:R-:W1:Y:S01]  /*3ce0*/  S2R R3, SR_LANEID ;  /* 0x0000000000037919 */ /* 0x000e620000000000 */
[----:B------:R-:W-:-:S04]  /*3cf0*/  LOP3.LUT R0, RZ, R0, RZ, 0x33, !PT ;  /* 0x00000000ff007212 */ /* 0x000fc800078e33ff */
[----:B------:R-:W2:Y:S07]  /*3d00*/  REDUX UR7, R0 ;  /* 0x00000000000773c4 */ /* 0x000eae0000000000 */
[----:B------:R-:W-:-:S03]  /*3d10*/  ULOP3.LUT UR5, URZ, UR4, URZ, 0x33, !UPT ;  /* 0x00000004ff057292 */ /* 0x000fc6000f8e33ff */
[----:B------:R-:W-:Y:S02]  /*3d20*/  VOTEU.ANY UR4, UPT, PT ;  /* 0x0000000000047886 */ /* 0x000fe400038e0100 */
[----:B------:R-:W-:Y:S01]  /*3d30*/  UFLO.U32 UR4, UR4 ;  /* 0x00000004000472bd */ /* 0x000fe200080e0000 */
[----:B------:R-:W-:-:S04]  /*3d40*/  IMAD.U32 R2, RZ, RZ, UR5 ;  /* 0x00000005ff027e24 */ /* 0x000fc8000f8e00ff */
[----:B------:R-:W3:Y:S02]  /*3d50*/  REDUX UR8, R2 ;  /* 0x00000000020873c4 */ /* 0x000ee40000000000 */
[----:B------:R1:W-:Y:S01]  /*3d60*/  UTCATOMSWS.AND URZ, UR5 ;  /* 0x0000000500ff79e3 */ /* 0x0003e20008000000 */
[----:B--2---:R-:W-:Y:S01]  /*3d70*/  IMAD.U32 R0, RZ, RZ, UR7 ;  /* 0x00000007ff007e24 */ /* 0x004fe2000f8e00ff */
[----:B-1----:R-:W-:Y:S01]  /*3d80*/  ISETP.EQ.U32.AND P0, PT, R3, UR4, PT ;  /* 0x0000000403007c0c */ /* 0x002fe2000bf02070 */
[----:B---3--:R-:W-:-:S12]  /*3d90*/  IMAD.U32 R2, RZ, RZ, UR8 ;  /* 0x00000008ff027e24 */ /* 0x008fd8000f8e00ff */
[----:B------:R1:W-:Y:S04]  /*3da0*/  @P0 ATOMS.AND RZ, [UR6+0x14], R2 ;  /* 0x00001402ffff098c */ /* 0x0003e8000a800006 */
[----:B------:R1:W-:Y:S01]  /*3db0*/  @P0 ATOMS.AND RZ, [UR6+0x18], R0 ;  /* 0x00001800ffff098c */ /* 0x0003e2000a800006 */
[----:B------:R-:W-:Y:S05]  /*3dc0*/  BRA `(.L_x_60) ;  /* 0x0000000000147947 */ /* 0x000fea0003800000 */
.L_x_59:
[----:B------:R-:W-:Y:S02]  /*3dd0*/  MOV R2, 0x3df0 ;  /* 0x00003df000027802 */ /* 0x000fe40000000f00 */
[----:B----45:R-:W-:Y:S05]  /*3de0*/  CALL.REL.NOINC `($__internal_0_$__cuda_sm10x_tcgen05_guardrail_trap_col_being_dealloced_not_returned_by_alloc) ;  /* 0x0000006400a87944 */ /* 0x030fea0003c00000 */
[----:B------:R-:W-:Y:S05]  /*3df0*/  BRA `(.L_x_60) ;  /* 0x0000000000087947 */ /* 0x000fea0003800000 */
.L_x_58:
[----:B------:R-:W-:Y:S02]  /*3e00*/  MOV R2, 0x3e20 ;  /* 0x00003e2000027802 */ /* 0x000fe40000000f00 */
[----:B----45:R-:W-:Y:S05]  /*3e10*/  CALL.REL.NOINC `($__internal_2_$__cuda_sm10x_tcgen05_guardrail_trap_unallocated_columns_being_dealloced) ;  /* 0x0000006400b47944 */ /* 0x030fea0003c00000 */
.L_x_60:
[----:B------:R-:W-:Y:S01]  /*3e20*/  NOP ;  /* 0x0000000000007918 */ /* 0x000fe20000000000 */
[----:B------:R-:W-:Y:S05]  /*3e30*/  EXIT ;  /* 0x000000000000794d */ /* 0x000fea0003800000 */
.L_x_44:
[----:B------:R-:W-:-:S09]  /*3e40*/  UISETP.NE.OR UP0, UPT, UR18, 0x3, !UP3 ;  /* 0x000000031200788c */ /* 0x000fd2000df05670 */
[----:B------:R-:W-:Y:S05]  /*3e50*/  BRA.U UP0, `(.L_x_61) ;  /* 0x0000001100e47547 */ /* 0x000fea000b800000 */
[----:B------:R-:W2:Y:S01]  /*3e60*/  LDCU.64 UR4, c[0x0][0x988] ;  /* 0x00013100ff0477ac */ /* 0x000ea20008000a00 */
[----:B------:R-:W3:Y:S01]  /*3e70*/  S2UR UR10, SR_CgaCtaId ;  /* 0x00000000000a79c3 */ /* 0x000ee20000008800 */
[----:B------:R-:W-:Y:S01]  /*3e80*/  R2UR UR46, R77 ;  /* 0x000000004d2e72ca */ /* 0x000fe200000e0000 */
[----:B------:R-:W-:Y:S01]  /*3e90*/  HFMA2 R9, -RZ, RZ, 0, 0 ;  /* 0x00000000ff097431 */ /* 0x000fe200000001ff */
[----:B------:R-:W4:Y:S01]  /*3ea0*/  LDCU UR44, c[0x0][0x370] ;  /* 0x00006e00ff2c77ac */ /* 0x000f220008000800 */
[----:B------:R-:W-:Y:S01]  /*3eb0*/  R2UR UR45, R78 ;  /* 0x000000004e2d72ca */ /* 0x000fe200000e0000 */
[----:B------:R-:W-:Y:S01]  /*3ec0*/  IMAD.MOV.U32 R10, RZ, RZ, 0x1 ;  /* 0x00000001ff0a7424 */ /* 0x000fe200078e00ff */
[----:B------:R-:W4:Y:S02]  /*3ed0*/  LDCU.128 UR28, c[0x0][0xc10] ;  /* 0x00018200ff1c77ac */ /* 0x000f240008000c00 */
[----:B------:R-:W1:Y:S01]  /*3ee0*/  LDC.64 R12, c[0x0][0x348] ;  /* 0x0000d200ff0c7b82 */ /* 0x000e620000000a00 */
[----:B------:R-:W-:Y:S01]  /*3ef0*/  IMAD.MOV.U32 R3, RZ, RZ, 0x2000 ;  /* 0x00002000ff037424 */ /* 0x000fe200078e00ff */
[----:B------:R-:W3:Y:S01]  /*3f00*/  LDCU UR38, c[0x0][0x374] ;  /* 0x00006e80ff2677ac */ /* 0x000ee20008000800 */
[----:B------:R-:W3:Y:S01]  /*3f10*/  LDCU.64 UR26, c[0x0][0x990] ;  /* 0x00013200ff1a77ac */ /* 0x000ee20008000a00 */
[----:B------:R-:W1:Y:S01]  /*3f20*/  LDCU UR17, c[0x0][0xc0c] ;  /* 0x00018180ff1177ac */ /* 0x000e620008000800 */
[----:B--2---:R-:W-:Y:S01]  /*3f30*/  UISETP.NE.U32.AND UP0, UPT, UR4, URZ, UPT ;  /* 0x000000ff0400728c */ /* 0x004fe2000bf05070 */
[----:B------:R-:W2:Y:S01]  /*3f40*/  LDCU.128 UR32, c[0x0][0xa80] ;  /* 0x00015000ff2077ac */ /* 0x000ea20008000c00 */
[----:B------:R-:W2:Y:S01]  /*3f50*/  LDCU UR57, c[0x0][0xc20] ;  /* 0x00018400ff3977ac */ /* 0x000ea20008000800 */
[----:B------:R-:W2:Y:S01]  /*3f60*/  LDCU UR4, c[0x0][0xc30] ;  /* 0x00018600ff0477ac */ /* 0x000ea20008000800 */
[----:B------:R-:W2:Y:S01]  /*3f70*/  LDCU.128 UR40, c[0x0][0xa90] ;  /* 0x00015200ff2877ac */ /* 0x000ea20008000c00 */
[----:B------:R-:W-:Y:S01]  /*3f80*/  UMOV UR20, 0x400 ;  /* 0x0000040000147882 */ /* 0x000fe20000000000 */
[----:B----4-:R-:W-:-:S02]  /*3f90*/  UIMAD.WIDE.U32 UR6, UR44, UR28, URZ ;  /* 0x0000001c2c0672a5 */ /* 0x010fc4000f8e00ff */
[----:B---3--:R-:W-:Y:S02]  /*3fa0*/  UIMAD.WIDE.U32 UR8, UR38, UR31, URZ ;  /* 0x0000001f260872a5 */ /* 0x008fe4000f8e00ff */
[----:B------:R-:W-:Y:S02]  /*3fb0*/  ULEA UR20, UR10, UR20, 0x18 ;  /* 0x000000140a147291 */ /* 0x000fe4000f8ec0ff */
[----:B------:R-:W-:Y:S02]  /*3fc0*/  UISETP.NE.AND.EX UP5, UPT, UR5, URZ, UPT, UP0 ;  /* 0x000000ff0500728c */ /* 0x000fe4000bfa5300 */
[----:B------:R-:W-:Y:S02]  /*3fd0*/  UISETP.NE.U32.AND UP6, UPT, UR26, URZ, UPT ;  /* 0x000000ff1a00728c */ /* 0x000fe4000bfc5070 */
[----:B------:R-:W-:Y:S02]  /*3fe0*/  UIADD3 UR48, UPT, UPT, UR20, 0x78, URZ ;  /* 0x0000007814307890 */ /* 0x000fe4000fffe0ff */
[----:B------:R-:W-:-:S02]  /*3ff0*/  UIADD3 UR47, UPT, UPT, UR20, 0xb8, URZ ;  /* 0x000000b8142f7890 */ /* 0x000fc4000fffe0ff */
[----:B------:R-:W-:Y:S02]  /*4000*/  UIADD3 UR37, UPT, UPT, UR20, 0x60, URZ ;  /* 0x0000006014257890 */ /* 0x000fe4000fffe0ff */
[----:B------:R-:W-:Y:S02]  /*4010*/  UIADD3 UR36, UPT, UPT, UR20, 0x68, URZ ;  /* 0x0000006814247890 */ /* 0x000fe4000fffe0ff */
[----:B------:R-:W-:Y:S02]  /*4020*/  UIADD3 UR25, UPT, UPT, UR20, 0x70, URZ ;  /* 0x0000007014197890 */ /* 0x000fe4000fffe0ff */
[----:B-1----:R-:W-:Y:S02]  /*4030*/  UISETP.NE.AND UP0, UPT, UR39, 0x1, UPT ;  /* 0x000000012700788c */ /* 0x002fe4000bf05270 */
[----:B------:R-:W-:Y:S02]  /*4040*/  UISETP.GE.AND UP2, UPT, UR39, 0x1, UPT ;  /* 0x000000012700788c */ /* 0x000fe4000bf46270 */
[----:B------:R-:W-:Y:S01]  /*4050*/  UISETP.NE.AND UP0, UPT, UR17, 0x1, UPT ;  /* 0x000000011100788c */ /* 0x000fe2000bf05270 */
[----:B------:R-:W-:Y:S01]  /*4060*/  UMOV UR55, UR7 ;  /* 0x0000000700377c82 */ /* 0x000fe20008000000 */
[----:B------:R-:W-:Y:S01]  /*4070*/  UMOV UR54, UR9 ;  /* 0x0000000900367c82 */ /* 0x000fe20008000000 */
[----:B------:R-:W-:-:S02]  /*4080*/  UISETP.NE.AND UP2, UPT, UR30, 0x1, UPT ;  /* 0x000000011e00788c */ /* 0x000fc4000bf45270 */
[----:B--2---:R-:W-:Y:S01]  /*4090*/  UISETP.NE.AND UP0, UPT, UR32, 0x1, UPT ;  /* 0x000000012000788c */ /* 0x004fe2000bf05270 */
[----:B------:R-:W1:Y:S01]  /*40a0*/  LDCU UR58, c[0x0][0xaa0] ;  /* 0x00015400ff3a77ac */ /* 0x000e620008000800 */
[----:B------:R-:W-:Y:S01]  /*40b0*/  UPLOP3.LUT UP4, UPT, UPT, UPT, UPT, 0x40, 0x4 ;  /* 0x000000000004789c */ /* 0x000fe20003f8e870 */
[----:B------:R-:W2:Y:S01]  /*40c0*/  LDCU.64 UR18, c[0x0][0xc28] ;  /* 0x00018500ff1277ac */ /* 0x000ea20008000a00 */
[----:B------:R-:W-:Y:S02]  /*40d0*/  UISETP.NE.AND.EX UP6, UPT, UR27, URZ, UPT, UP6 ;  /* 0x000000ff1b00728c */ /* 0x000fe4000bfc5360 */
[----:B------:R-:W-:Y:S02]  /*40e0*/  UPRMT UR48, UR10, 0x654, UR48 ;  /* 0x000006540a307896 */ /* 0x000fe40008000030 */
[----:B------:R-:W-:Y:S02]  /*40f0*/  UPRMT UR47, URZ, 0x654, UR47 ;  /* 0x00000654ff2f7896 */ /* 0x000fe4000800002f */
[----:B------:R-:W-:-:S02]  /*4100*/  UPRMT UR53, UR10, 0x654, UR37 ;  /* 0x000006540a357896 */ /* 0x000fc40008000025 */
[----:B------:R-:W-:Y:S02]  /*4110*/  UPRMT UR50, UR10, 0x654, UR36 ;  /* 0x000006540a327896 */ /* 0x000fe40008000024 */
[----:B------:R-:W-:Y:S02]  /*4120*/  UPRMT UR49, UR10, 0x654, UR25 ;  /* 0x000006540a317896 */ /* 0x000fe40008000019 */
[----:B------:R-:W-:Y:S02]  /*4130*/  USHF.R.U32.HI UR55, URZ, UR29, UR55 ;  /* 0x0000001dff377299 */ /* 0x000fe40008011637 */
[----:B------:R-:W-:Y:S02]  /*4140*/  USHF.R.U32.HI UR54, URZ, UR57, UR54 ;  /* 0x00000039ff367299 */ /* 0x000fe40008011636 */
[----:B------:R-:W-:Y:S02]  /*4150*/  UISETP.NE.AND UP3, UPT, UR4, 0x1, UPT ;  /* 0x000000010400788c */ /* 0x000fe4000bf65270 */
[----:B------:R-:W-:-:S02]  /*4160*/  UISETP.NE.AND UP2, UPT, UR35, 0x1, UPT ;  /* 0x000000012300788c */ /* 0x000fc4000bf45270 */
[----:B-12---:R-:W-:-:S11]  /*4170*/  UISETP.NE.AND UP0, UPT, UR42, 0x1, UPT ;  /* 0x000000012a00788c */ /* 0x006fd6000bf05270 */
.L_x_72:
[----:B------:R-:W-:Y:S04]  /*4180*/  SHF.L.U32 R2, R9, 0x1f, RZ ;  /* 0x0000001f09027819 */ /* 0x000fe800000006ff */
[----:B-1----:R-:W1:Y:S02]  /*4190*/  SYNCS.PHASECHK.TRANS64.TRYWAIT P0, [UR20+0xb0], R2 ;  /* 0x0000b002ff0075a7 */ /* 0x002e640008001114 */
[----:B-1----:R-:W-:Y:S05]  /*41a0*/  @!P0 BRA `(.L_x_62) ;  /* 0x0000005c00608947 */ /* 0x002fea0003800000 */
.L_x_153:
[----:B------:R-:W2:Y:S01]  /*41b0*/  LDS.128 R4, [UR20+0xf0] ;  /* 0x0000f014ff047984 */ /* 0x000ea20008000c00 */
[----:B------:R-:W-:Y:S01]  /*41c0*/  UISETP.GE.AND UP0, UPT, UR39, 0x1, UPT ;  /* 0x000000012700788c */ /* 0x000fe2000bf06270 */
[----:B------:R-:W-:Y:S01]  /*41d0*/  @!PT LDS RZ, [RZ] ;  /* 0x00000000fffff984 */ /* 0x000fe20000000800 */
[----:B------:R-:W-:Y:S01]  /*41e0*/  @!PT LDS RZ, [RZ] ;  /* 0x00000000fffff984 */ /* 0x000fe20000000800 */
[----:B------:R-:W-:Y:S01]  /*41f0*/  @!PT LDS RZ, [RZ] ;  /* 0x00000000fffff984 */ /* 0x000fe20000000800 */
[----:B------:R-:W-:Y:S01]  /*4200*/  @!PT LDS RZ, [RZ] ;  /* 0x00000000fffff984 */ /* 0x000fe20000000800 */
[----:B------:R3:W-:Y:S06]  /*4210*/  MEMBAR.ALL.CTA ;  /* 0x0000000000007992 */ /* 0x0007ec0000008000 */
[----:B---3--:R-:W3:Y:S02]  /*4220*/  FENCE.VIEW.ASYNC.S ;  /* 0x00000000000073c6 */ /* 0x008ee40000000000 */
[----:B---3--:R-:W-:Y:S01]  /*4230*/  SYNCS.ARRIVE.TRANS64.RED.A1T0 RZ, [UR47], RZ ;  /* 0x000000ffffff79a7 */ /* 0x008fe2000810042f */
[----:B--2---:R-:W-:Y:S11]  /*4240*/  LOP3.LUT P0, RZ, R6, 0x1, RZ, 0xc0, !PT ;  /* 0x0000000106ff7812 */ /* 0x004ff6000780c0ff */
[----:B------:R-:W-:Y:S02]  /*4250*/  @!UPT UIADD3 URZ, UPT, UPT, URZ, URZ, URZ ;  /* 0x000000fffffff290 */ /* 0x000fe4000fffe0ff */
[----:B------:R-:W-:Y:S01]  /*4260*/  VOTEU.ANY UP2, P0 ;  /* 0x0000000000ff7886 */ /* 0x000fe20000040100 */
[----:B------:R-:W-:Y:S11]  /*4270*/  PLOP3.LUT P0, PT, PT, PT, UP2, 0x80, 0x8 ;  /* 0x000000000008781c */ /* 0x000ff60003f0f028 */
[----:B------:R-:W-:Y:S02]  /*4280*/  @!UPT UIADD3 URZ, UPT, UPT, URZ, URZ, URZ ;  /* 0x000000fffffff290 */ /* 0x000fe4000fffe0ff */
[----:B-1----:R-:W-:Y:S02]  /*4290*/  @P0 MOV R2, R4 ;  /* 0x0000000400020202 */ /* 0x002fe40000000f00 */
[----:B------:R-:W-:Y:S02]  /*42a0*/  @P0 LOP3.LUT R0, R5, 0xffff, RZ, 0xc0, !PT ;  /* 0x0000ffff05000812 */ /* 0x000fe400078ec0ff */
[----:B------:R-:W-:Y:S02]  /*42b0*/  @P0 R2UR UR5, R2 ;  /* 0x00000000020502ca */ /* 0x000fe400000e0000 */
[----:B------:R-:W-:Y:S11]  /*42c0*/  @P0 R2UR UR4, R0 ;  /* 0x00000000000402ca */ /* 0x000ff600000e0000 */
[----:B------:R-:W-:Y:S02]  /*42d0*/  @UP2 UMOV UR16, UR5 ;  /* 0x0000000500102c82 */ /* 0x000fe40008000000 */
[----:B------:R-:W-:Y:S01]  /*42e0*/  @UP2 UMOV UR15, UR4 ;  /* 0x00000004000f2c82 */ /* 0x000fe20008000000 */
[----:B------:R-:W-:Y:S05]  /*42f0*/  BRA.U !UP0, `(.L_x_63) ;  /* 0x0000000108c07547 */ /* 0x000fea000b800000 */
[----:B------:R-:W-:Y:S02]  /*4300*/  UIMAD.WIDE.U32 UR8, UR15, UR31, URZ ;  /* 0x0000001f0f0872a5 */ /* 0x000fe4000f8e00ff */
[----:B------:R-:W-:Y:S02]  /*4310*/  UP2UR UR14, UPR, URZ, 0x4 ;  /* 0x00000004ff0e7883 */ /* 0x000fe40008000000 */
[----:B------:R-:W-:Y:S02]  /*4320*/  UISETP.NE.AND UP2, UPT, UR30, 0x1, UPT ;  /* 0x000000011e00788c */ /* 0x000fe4000bf45270 */
[----:B------:R-:W-:Y:S02]  /*4330*/  UIMAD.WIDE.U32 UR10, UR16, UR28, URZ ;  /* 0x0000001c100a72a5 */ /* 0x000fe4000f8e00ff */
[----:B------:R-:W-:Y:S02]  /*4340*/  USEL UR4, UR38, UR54, !UP2 ;  /* 0x0000003626047287 */ /* 0x000fe4000d000000 */
[----:B------:R-:W-:Y:S02]  /*4350*/  UISETP.NE.AND UP0, UPT, UR17, 0x1, UPT ;  /* 0x000000011100788c */ /* 0x000fe4000bf05270 */
[----:B------:R-:W-:Y:S02]  /*4360*/  UP2UR UR21, UPR, URZ, 0x2 ;  /* 0x00000002ff157883 */ /* 0x000fe40008000000 */
[----:B------:R-:W-:Y:S02]  /*4370*/  UISETP.NE.AND UP1, UPT, UR39, 0x1, UPT ;  /* 0x000000012700788c */ /* 0x000fe4000bf25270 */
[----:B------:R-:W-:Y:S02]  /*4380*/  UIMAD.WIDE.U32 UR12, UR4, UR18, URZ ;  /* 0x00000012040c72a5 */ /* 0x000fe4000f8e00ff */
[----:B------:R-:W-:Y:S01]  /*4390*/  USEL UR7, UR44, UR55, !UP0 ;  /* 0x000000372c077287 */ /* 0x000fe2000c000000 */
[----:B------:R-:W-:Y:S02]  /*43a0*/  UMOV UR5, UR9 ;  /* 0x0000000900057c82 */ /* 0x000fe40008000000 */
[----:B------:R-:W-:Y:S02]  /*43b0*/  USHF.R.U32.HI UR6, URZ, UR57, UR5 ;  /* 0x00000039ff067299 */ /* 0x000fe40008011605 */
[----:B------:R-:W-:Y:S02]  /*43c0*/  UIMAD.WIDE.U32 UR22, UR7, UR18, URZ ;  /* 0x00000012071672a5 */ /* 0x000fe4000f8e00ff */
[----:B------:R-:W-:Y:S02]  /*43d0*/  USEL UR6, UR15, UR6, !UP2 ;  /* 0x000000060f067287 */ /* 0x000fe4000d000000 */
[----:B------:R-:W-:Y:S01]  /*43e0*/  UISETP.NE.AND UP2, UPT, UR14, URZ, UPT ;  /* 0x000000ff0e00728c */ /* 0x000fe2000bf45270 */
[----:B------:R-:W-:Y:S01]  /*43f0*/  UMOV UR5, UR11 ;  /* 0x0000000b00057c82 */ /* 0x000fe20008000000 */
[----:B------:R-:W-:Y:S02]  /*4400*/  UIMAD.WIDE.U32 UR10, UR6, UR18, URZ ;  /* 0x00000012060a72a5 */ /* 0x000fe4000f8e00ff */
[----:B------:R-:W-:Y:S03]  /*4410*/  USHF.R.U32.HI UR8, URZ, UR29, UR5 ;  /* 0x0000001dff087299 */ /* 0x000fe60008011605 */
[----:B------:R-:W-:Y:S02]  /*4420*/  UMOV UR5, UR13 ;  /* 0x0000000d00057c82 */ /* 0x000fe40008000000 */
[----:B------:R-:W-:Y:S03]  /*4430*/  @UP1 USHF.R.U32.HI UR4, URZ, UR19, UR5 ;  /* 0x00000013ff041299 */ /* 0x000fe60008011605 */
[----:B------:R-:W-:Y:S01]  /*4440*/  UMOV UR5, UR23 ;  /* 0x0000001700057c82 */ /* 0x000fe20008000000 */
[----:B------:R-:W-:Y:S02]  /*4450*/  UIMAD UR4, UR39, UR4, URZ ;  /* 0x00000004270472a4 */ /* 0x000fe4000f8e02ff */
[----:B------:R-:W-:Y:S02]  /*4460*/  @UP1 USHF.R.U32.HI UR7, URZ, UR19, UR5 ;  /* 0x00000013ff071299 */ /* 0x000fe40008011605 */
[----:B------:R-:W-:Y:S02]  /*4470*/  USEL UR5, UR16, UR8, !UP0 ;  /* 0x0000000810057287 */ /* 0x000fe4000c000000 */
[----:B------:R-:W-:Y:S02]  /*4480*/  UIMAD UR8, UR39, UR7, URZ ;  /* 0x00000007270872a4 */ /* 0x000fe4000f8e02ff */
[----:B------:R-:W-:Y:S03]  /*4490*/  UISETP.GE.AND UP0, UPT, UR6, UR4, UPT ;  /* 0x000000040600728c */ /* 0x000fe6000bf06270 */
[----:B------:R-:W-:Y:S01]  /*44a0*/  UMOV UR4, UR11 ;  /* 0x0000000b00047c82 */ /* 0x000fe20008000000 */
[----:B------:R-:W-:Y:S02]  /*44b0*/  UISETP.GE.OR UP0, UPT, UR5, UR8, UP0 ;  /* 0x000000080500728c */ /* 0x000fe40008706670 */
[----:B------:R-:W-:Y:S02]  /*44c0*/  USHF.R.U32.HI UR4, URZ, UR19, UR4 ;  /* 0x00000013ff047299 */ /* 0x000fe40008011604 */
[----:B------:R-:W-:Y:S02]  /*44d0*/  UIMAD.WIDE.U32 UR8, UR5, UR18, URZ ;  /* 0x00000012050872a5 */ /* 0x000fe4000f8e00ff */
[----:B------:R-:W-:Y:S04]  /*44e0*/  USEL UR10, UR6, UR4, !UP1 ;  /* 0x00000004060a7287 */ /* 0x000fe8000c800000 */
[----:B------:R-:W-:Y:S01]  /*44f0*/  UIADD3 UR11, UPT, UPT, -UR10, URZ, URZ ;  /* 0x000000ff0a0b7290 */ /* 0x000fe2000fffe1ff */
[----:B------:R-:W-:Y:S02]  /*4500*/  @!UP0 UMOV UR4, UR9 ;  /* 0x0000000900048c82 */ /* 0x000fe40008000000 */
[----:B------:R-:W-:Y:S02]  /*4510*/  @!UP0 USHF.R.U32.HI UR4, URZ, UR19, UR4 ;  /* 0x00000013ff048299 */ /* 0x000fe40008011604 */
[----:B------:R-:W-:Y:S02]  /*4520*/  UIMAD UR8, UR39, UR11, UR6 ;  /* 0x0000000b270872a4 */ /* 0x000fe4000f8e0206 */
[----:B------:R-:W-:Y:S02]  /*4530*/  @!UP0 USEL UR4, UR5, UR4, !UP1 ;  /* 0x0000000405048287 */ /* 0x000fe4000c800000 */
[----:B------:R-:W-:Y:S02]  /*4540*/  UISETP.NE.AND UP1, UPT, UR21, URZ, UPT ;  /* 0x000000ff1500728c */ /* 0x000fe4000bf25270 */
[----:B------:R-:W-:Y:S02]  /*4550*/  @!UP0 UIMAD UR8, UR7, UR8, UR4 ;  /* 0x00000008070882a4 */ /* 0x000fe4000f8e0204 */
[----:B------:R-:W-:Y:S02]  /*4560*/  @!UP0 UIADD3 UR9, UPT, UPT, UR10, -UR4, URZ ;  /* 0x800000040a098290 */ /* 0x000fe4000fffe0ff */
[----:B------:R-:W-:Y:S02]  /*4570*/  UIADD3 UR4, UPT, UPT, -UR5, URZ, URZ ;  /* 0x000000ff05047290 */ /* 0x000fe4000fffe1ff */
[----:B------:R-:W-:Y:S02]  /*4580*/  UIADD3 UR7, UPT, UPT, -UR6, URZ, URZ ;  /* 0x000000ff06077290 */ /* 0x000fe4000fffe1ff */
[----:B------:R-:W-:Y:S02]  /*4590*/  @!UP0 UIMAD UR6, UR9, UR39, UR5 ;  /* 0x00000027090682a4 */ /* 0x000fe4000f8e0205 */
[----:B------:R-:W-:Y:S02]  /*45a0*/  UIMAD UR16, UR17, UR4, UR16 ;  /* 0x00000004111072a4 */ /* 0x000fe4000f8e0210 */
[----:B------:R-:W-:Y:S01]  /*45b0*/  UIMAD UR15, UR30, UR7, UR15 ;  /* 0x000000071e0f72a4 */ /* 0x000fe2000f8e020f */
[----:B------:R-:W-:Y:S02]  /*45c0*/  @!UP0 UMOV UR5, UR8 ;  /* 0x0000000800058c82 */ /* 0x000fe40008000000 */
[----:B------:R-:W-:Y:S02]  /*45d0*/  UIMAD UR16, UR5, UR17, UR16 ;  /* 0x00000011051072a4 */ /* 0x000fe4000f8e0210 */
[----:B------:R-:W-:Y:S11]  /*45e0*/  UIMAD UR15, UR6, UR30, UR15 ;  /* 0x0000001e060f72a4 */ /* 0x000ff6000f8e020f */
[----:B------:R-:W-:Y:S01]  /*45f0*/  @!UPT UIADD3 URZ, UPT, UPT, URZ, URZ, URZ ;  /* 0x000000fffffff290 */ /* 0x000fe2000fffe0ff */
.L_x_63:
[----:B------:R-:W1:Y:S01]  /*4600*/  @!UP3 LDCU.128 UR8, c[0x0][0xc10] ;  /* 0x00018200ff08b7ac */ /* 0x000e620008000c00 */
[----:B------:R-:W-:Y:S02]  /*4610*/  ISETP.NE.U32.AND P1, PT, RZ, UR26, PT ;  /* 0x0000001aff007c0c */ /* 0x000fe4000bf25070 */
[----:B------:R-:W-:Y:S02]  /*4620*/  SHF.L.U32 R8, R10, 0x1f, RZ ;  /* 0x0000001f0a087819 */ /* 0x000fe400000006ff */
[----:B------:R-:W-:Y:S01]  /*4630*/  ISETP.NE.AND.EX P1, PT, RZ, UR27, PT, P1 ;  /* 0x0000001bff007c0c */ /* 0x000fe2000bf25310 */
[----:B------:R-:W2:Y:S01]  /*4640*/  @!UP3 LDCU UR5, c[0x0][0xc0c] ;  /* 0x00018180ff05b7ac */ /* 0x000ea20008000800 */
[----:B-1----:R-:W-:Y:S07]  /*4650*/  UIMAD.WIDE.U32 UR6, UR16, UR8, URZ ;  /* 0x00000008100672a5 */ /* 0x002fee000f8e00ff */
[----:B------:R-:W-:Y:S01]  /*4660*/  @!UP3 UMOV UR4, UR7 ;  /* 0x000000070004bc82 */ /* 0x000fe20008000000 */
[----:B--2---:R-:W-:Y:S02]  /*4670*/  @!UP3 UISETP.NE.AND UP0, UPT, UR5, 0x1, UPT ;  /* 0x000000010500b88c */ /* 0x004fe4000bf05270 */
[----:B------:R-:W-:Y:S02]  /*4680*/  @!UP3 USHF.R.U32.HI UR4, URZ, UR9, UR4 ;  /* 0x00000009ff04b299 */ /* 0x000fe40008011604 */
[----:B------:R-:W-:Y:S02]  /*4690*/  UIMAD.WIDE.U32 UR6, UR15, UR11, URZ ;  /* 0x0000000b0f0672a5 */ /* 0x000fe4000f8e00ff */
[----:B------:R-:W-:Y:S02]  /*46a0*/  @!UP3 USEL UR8, UR16, UR4, !UP0 ;  /* 0x000000041008b287 */ /* 0x000fe4000c000000 */
[----:B------:R-:W-:Y:S03]  /*46b0*/  @!UP3 UISETP.NE.AND UP0, UPT, UR10, 0x1, UPT ;  /* 0x000000010a00b88c */ /* 0x000fe6000bf05270 */
[----:B------:R-:W-:Y:S01]  /*46c0*/  @!UP3 UMOV UR6, UR7 ;  /* 0x000000070006bc82 */ /* 0x000fe20008000000 */
[----:B------:R-:W-:Y:S01]  /*46d0*/  USHF.L.U32 UR7, UR24, 0x7, URZ ;  /* 0x0000000718077899 */ /* 0x000fe200080006ff */
[----:B------:R-:W1:Y:S02]  /*46e0*/  @!UP3 LDCU UR4, c[0x0][0xc20] ;  /* 0x00018400ff04b7ac */ /* 0x000e640008000800 */
[----:B-1----:R-:W-:Y:S04]  /*46f0*/  @!UP3 USHF.R.U32.HI UR6, URZ, UR4, UR6 ;  /* 0x00000004ff06b299 */ /* 0x002fe80008011606 */
[----:B------:R-:W-:Y:S04]  /*4700*/  @!UP3 USEL UR6, UR15, UR6, !UP0 ;  /* 0x000000060f06b287 */ /* 0x000fe8000c000000 */
[----:B------:R-:W-:Y:S02]  /*4710*/  @!UP3 UIADD3 UR4, UPT, UPT, -UR8, UR6, URZ ;  /* 0x000000060804b290 */ /* 0x000fe4000fffe1ff */
[----:B------:R-:W-:Y:S02]  /*4720*/  @!UP3 UIADD3 UR6, UPT, UPT, UR8, -UR6, URZ ;  /* 0x800000060806b290 */ /* 0x000fe4000fffe0ff */
[----:B------:R-:W-:Y:S02]  /*4730*/  @!UP3 UIMAD UR16, UR4, UR5, UR16 ;  /* 0x000000050410b2a4 */ /* 0x000fe4000f8e0210 */
[----:B------:R-:W-:Y:S01]  /*4740*/  @!UP3 UIMAD UR15, UR6, UR10, UR15 ;  /* 0x0000000a060fb2a4 */ /* 0x000fe2000f8e020f */
[----:B------:R-:W-:Y:S11]  /*4750*/  BRA.U UP4, `(.L_x_64) ;  /* 0x0000000104107547 */ /* 0x000ff6000b800000 */
[----:B------:R-:W-:Y:S04]  /*4760*/  MOV R2, UR56 ;  /* 0x0000003800027c02 */ /* 0x000fe80008000f00 */
[----:B------:R-:W-:Y:S04]  /*4770*/  SHF.L.U32 R2, R2, 0x1f, RZ ;  /* 0x0000001f02027819 */ /* 0x000fe800000006ff */
[----:B------:R-:W1:Y:S02]  /*4780*/  SYNCS.PHASECHK.TRANS64.TRYWAIT P2, [UR20+0xa8], R2 ;  /* 0x0000a802ff0075a7 */ /* 0x000e640008041114 */
[----:B-1----:R-:W-:Y:S05]  /*4790*/  @!P2 BRA `(.L_x_65) ;  /* 0x0000005400fca947 */ /* 0x002fea0003800000 */
.L_x_64:
[----:B------:R-:W-:Y:S05]  /*47a0*/  BRA.U !UP6, `(.L_x_66) ;  /* 0x000000010e387547 */ /* 0x000fea000b800000 */
[----:B------:R-:W-:Y:S01]  /*47b0*/  UPLOP3.LUT UP1, UPT, UPT, UPT, UP5, 0x80, 0x8 ;  /* 0x000000000008789c */ /* 0x000fe20003f2f050 */
[----:B-1----:R-:W-:Y:S01]  /*47c0*/  HFMA2 R0, -RZ, RZ, 0, 5.9604644775390625e-08 ;  /* 0x00000001ff007431 */ /* 0x002fe200000001ff */
[----:B------:R-:W1:Y:S01]  /*47d0*/  LDCU.64 UR8, c[0x0][0x358] ;  /* 0x00006b00ff0877ac */ /* 0x000e620008000a00 */
[----:B------:R-:W-:Y:S03]  /*47e0*/  IMAD.MOV.U32 R85, RZ, RZ, 0x1 ;  /* 0x00000001ff557424 */ /* 0x000fe600078e00ff */
[----:B------:R-:W-:Y:S05]  /*47f0*/  PLOP3.LUT P2, PT, PT, PT, UP1, 0x80, 0x8 ;  /* 0x000000000008781c */ /* 0x000fea0003f4f018 */
[----:B------:R-:W2:Y:S01]  /*4800*/  @UP1 LDCU.64 UR4, c[0x0][0x988] ;  /* 0x00013100ff0417ac */ /* 0x000ea20008000a00 */
[----:B------:R-:W-:Y:S07]  /*4810*/  @UP1 UIMAD UR6, UR52, UR26, URZ ;  /* 0x0000001a340612a4 */ /* 0x000fee000f8e02ff */
[----:B------:R-:W-:Y:S01]  /*4820*/  @!P2 PRMT R85, R0, 0x7610, R85 ;  /* 0x000076100055a816 */ /* 0x000fe20000000055 */
[----:B--2---:R-:W-:Y:S06]  /*4830*/  @UP1 UIMAD.WIDE UR4, UR6, 0x4, UR4 ;  /* 0x00000004060418a5 */ /* 0x004fec000f8e0204 */
[----:B------:R-:W-:Y:S01]  /*4840*/  IMAD.U32 R14, RZ, RZ, UR4 ;  /* 0x00000004ff0e7e24 */ /* 0x000fe2000f8e00ff */
[----:B------:R-:W-:Y:S04]  /*4850*/  MOV R15, UR5 ;  /* 0x00000005000f7c02 */ /* 0x000fe80008000f00 */
[----:B------:R-:W2:Y:S01]  /*4860*/  @!UP1 LDCU UR4, c[0x0][0x980] ;  /* 0x00013000ff0497ac */ /* 0x000ea20008000800 */
[----:B-1---5:R3:W5:Y:S02]  /*4870*/  @P2 LDG.E R41, desc[UR8][R14.64] ;  /* 0x000000080e292981 */ /* 0x022764000c1e1900 */
[----:B--23--:R-:W-:Y:S07]  /*4880*/  @!P2 IMAD.U32 R41, RZ, RZ, UR4 ;  /* 0x00000004ff29ae24 */ /* 0x00cfee000f8e00ff */
.L_x_66:
[----:B-----5:R-:W-:Y:S01]  /*4890*/  @!P1 FSETP.EQ.AND P3, PT, R41, RZ, PT ;  /* 0x000000ff2900920b */ /* 0x020fe20003f62000 */
[----:B------:R-:W-:Y:S01]  /*48a0*/  @!UPT UIADD3 URZ, UPT, UPT, URZ, URZ, URZ ;  /* 0x000000fffffff290 */ /* 0x000fe2000fffe0ff */
[----:B------:R-:W-:Y:S11]  /*48b0*/  @!P1 BRA `(.L_x_67) ;  /* 0x0000000000149947 */ /* 0x000ff60003800000 */
[----:B------:R-:W-:Y:S02]  /*48c0*/  LOP3.LUT P1, RZ, R85, 0xff, RZ, 0xc0, !PT ;  /* 0x000000ff55ff7812 */ /* 0x000fe4000782c0ff */
[----:B------:R-:W-:Y:S04]  /*48d0*/  PLOP3.LUT P3, PT, PT, PT, UP1, 0x80, 0x8 ;  /* 0x000000000008781c */ /* 0x000fe80003f6f018 */
[----:B------:R-:W-:Y:S07]  /*48e0*/  PLOP3.LUT P3, PT, P3, PT, PT, 0x8, 0x80 ;  /* 0x000000000080781c */ /* 0x000fee0001f6e170 */
[----:B------:R-:W-:Y:S11]  /*48f0*/  @P1 FSETP.EQ.AND P3, PT, R41, RZ, PT ;  /* 0x000000ff2900120b */ /* 0x000ff60003f62000 */
[----:B------:R-:W-:Y:S02]  /*4900*/  @!UPT UIADD3 URZ, UPT, UPT, URZ, URZ, URZ ;  /* 0x000000fffffff290 */ /* 0x000fe4000fffe0ff */
.L_x_67:
[----:B------:R-:W-:Y:S01]  /*4910*/  USHF.L.U32 UR11, UR51, 0x7, URZ ;  /* 0x00000007330b7899 */ /* 0x000fe200080006ff */
[----:B------:R-:W2:Y:S01]  /*4920*/  SYNCS.PHASECHK.TRANS64.TRYWAIT P1, [UR20+0x80], R8 ;  /* 0x00008008ff0075a7 */ /* 0x000ea20008021114 */
[----:B------:R-:W-:Y:S02]  /*4930*/  UISETP.NE.AND UP0, UPT, UR32, 0x1, UPT ;  /* 0x000000012000788c */ /* 0x000fe4000bf05270 */
[----:B------:R-:W-:Y:S01]  /*4940*/  UIMAD.WIDE.U32 UR4, UR11, UR33, URZ ;  /* 0x000000210b0472a5 */ /* 0x000fe2000f8e00ff */
[----:B------:R-:W-:Y:S04]  /*4950*/  ELECT P2, URZ, PT ;  /* 0x0000000000ff782f */ /* 0x000fe80003840000 */
[----:B------:R-:W-:Y:S02]  /*4960*/  PLOP3.LUT P2, PT, P3, P2, PT, 0xf2, 0x2f ;  /* 0x00000000002f781c */ /* 0x000fe40001f45e72 */
[----:B------:R-:W-:Y:S02]  /*4970*/  UMOV UR4, UR5 ;  /* 0x0000000500047c82 */ /* 0x000fe40008000000 */
[----:B------:R-:W-:Y:S04]  /*4980*/  USHF.R.U32.HI UR4, URZ, UR34, UR4 ;  /* 0x00000022ff047299 */ /* 0x000fe80008011604 */
[----:B------:R-:W-:Y:S02]  /*4990*/  USEL UR12, UR11, UR4, !UP0 ;  /* 0x000000040b0c7287 */ /* 0x000fe4000c000000 */
[----:B------:R-:W-:Y:S02]  /*49a0*/  UISETP.NE.AND UP0, UPT, UR35, 0x1, UPT ;  /* 0x000000012300788c */ /* 0x000fe4000bf05270 */
[----:B------:R-:W-:Y:S02]  /*49b0*/  UIMAD.WIDE.U32 UR4, UR12, UR40, URZ ;  /* 0x000000280c0472a5 */ /* 0x000fe4000f8e00ff */
[----:B------:R-:W-:Y:S01]  /*49c0*/  UIADD3 UR6, UPT, UPT, -UR12, URZ, URZ ;  /* 0x000000ff0c067290 */ /* 0x000fe2000fffe1ff */
[----:B-1----:R-:W-:Y:S03]  /*49d0*/  @!P2 IMAD.MOV.U32 R0, RZ, 0x20, RZ ;  /* 0x00000020ff00a824 */ /* 0x002fe600078e00ff */
[----:B------:R-:W-:Y:S01]  /*49e0*/  UIMAD UR11, UR32, UR6, UR11 ;  /* 0x00000006200b72a4 */ /* 0x000fe2000f8e020b */
[----:B------:R-:W-:Y:S01]  /*49f0*/  @!P2 IMAD.MOV.U32 R0, RZ, 0x400, R0 ;  /* 0x00000400ff00a824 */ /* 0x000fe200078e0000 */
[----:B------:R-:W-:Y:S02]  /*4a00*/  UMOV UR4, UR5 ;  /* 0x0000000500047c82 */ /* 0x000fe40008000000 */
[----:B------:R-:W-:Y:S04]  /*4a10*/  USHF.R.U32.HI UR4, URZ, UR41, UR4 ;  /* 0x00000029ff047299 */ /* 0x000fe80008011604 */
[----:B------:R-:W-:Y:S02]  /*4a20*/  USEL UR13, UR12, UR4, !UP0 ;  /* 0x000000040c0d7287 */ /* 0x000fe4000c000000 */
[----:B------:R-:W-:Y:S02]  /*4a30*/  UISETP.NE.AND UP0, UPT, UR42, 0x1, UPT ;  /* 0x000000012a00788c */ /* 0x000fe4000bf05270 */
[----:B------:R-:W-:Y:S07]  /*4a40*/  UIMAD.WIDE.U32 UR4, UR13, UR43, URZ ;  /* 0x0000002b0d0472a5 */ /* 0x000fee000f8e00ff */
[----:B------:R-:W-:Y:S02]  /*4a50*/  UMOV UR4, UR5 ;  /* 0x0000000500047c82 */ /* 0x000fe40008000000 */
[----:B------:R-:W-:Y:S04]  /*4a60*/  USHF.R.U32.HI UR4, URZ, UR58, UR4 ;  /* 0x0000003aff047299 */ /* 0x000fe80008011604 */
[----:B------:R-:W-:Y:S02]  /*4a70*/  USEL UR14, UR13, UR4, !UP0 ;  /* 0x000000040d0e7287 */ /* 0x000fe4000c000000 */
[----:B------:R-:W-:Y:S02]  /*4a80*/  UIADD3 UR4, UPT, UPT, -UR13, URZ, URZ ;  /* 0x000000ff0d047290 */ /* 0x000fe4000fffe1ff */
[----:B------:R-:W-:Y:S02]  /*4a90*/  UIADD3 UR5, UPT, UPT, -UR14, URZ, URZ ;  /* 0x000000ff0e057290 */ /* 0x000fe4000fffe1ff */
[----:B------:R-:W-:Y:S02]  /*4aa0*/  UIMAD UR12, UR35, UR4, UR12 ;  /* 0x00000004230c72a4 */ /* 0x000fe4000f8e020c */
[----:B------:R-:W-:Y:S01]  /*4ab0*/  UIMAD UR13, UR42, UR5, UR13 ;  /* 0x000000052a0d72a4 */ /* 0x000fe2000f8e020d */
[----:B--2---:R-:W-:Y:S11]  /*4ac0*/  @!P1 BRA `(.L_x_68) ;  /* 0x0000005400489947 */ /* 0x004ff60003800000 */
.L_x_156:
[----:B------:R-:W-:Y:S01]  /*4ad0*/  @!P2 R2UR UR4, R0 ;  /* 0x000000000004a2ca */ /* 0x000fe200000e0000 */
[----:B------:R-:W-:Y:S01]  /*4ae0*/  VOTEU.ALL UP0, P2 ;  /* 0x0000000000ff7886 */ /* 0x000fe20001000000 */
[----:B-1----:R-:W-:Y:S04]  /*4af0*/  @!P2 IADD3 R2, P1, PT, R12, 0x680, RZ ;  /* 0x000006800c02a810 */ /* 0x002fe80007f3e0ff */
[----:B------:R-:W-:Y:S01]  /*4b00*/  @!P2 R2UR UR5, R2 ;  /* 0x000000000205a2ca */ /* 0x000fe200000e0000 */
[----:B------:R-:W-:Y:S01]  /*4b10*/  @!P2 IMAD.X R0, RZ, RZ, R13, P1 ;  /* 0x000000ffff00a224 */ /* 0x000fe200008e060d */
[----:B------:R-:W-:Y:S05]  /*4b20*/  @!UP0 UIADD3 UR8, UPT, UPT, UR20, 0x200, URZ ;  /* 0x0000020014088890 */ /* 0x000fea000fffe0ff */
[----:B------:R-:W-:Y:S01]  /*4b30*/  @!UP0 UPRMT UR6, UR4, 0x5410, URZ ;  /* 0x0000541004068896 */ /* 0x000fe200080000ff */
[----:B------:R-:W-:Y:S01]  /*4b40*/  @!P2 R2UR UR4, R0 ;  /* 0x000000000004a2ca */ /* 0x000fe200000e0000 */
[----:B------:R-:W-:Y:S01]  /*4b50*/  VOTEU.ALL UP0, P2 ;  /* 0x0000000000ff7886 */ /* 0x000fe20001000000 */
[----:B------:R-:W-:Y:S03]  /*4b60*/  @!P2 IMAD.MOV.U32 R0, RZ, RZ, 0x2000 ;  /* 0x00002000ff00a424 */ /* 0x000fe600078e00ff */
[----:B------:R-:W-:Y:S01]  /*4b70*/  IMAD.U32 R14, RZ, RZ, UR5 ;  /* 0x00000005ff0e7e24 */ /* 0x000fe2000f8e00ff */
[----:B------:R-:W-:Y:S01]  /*4b80*/  @!UP0 UMOV UR9, UR37 ;  /* 0x0000002500098c82 */ /* 0x000fe20008000000 */
[----:B------:R-:W-:Y:S06]  /*4b90*/  @!UP0 UMOV UR10, UR7 ;  /* 0x00000007000a8c82 */ /* 0x000fec0008000000 */
[----:B------:R-:W-:Y:S01]  /*4ba0*/  IMAD.U32 R15, RZ, RZ, UR4 ;  /* 0x00000004ff0f7e24 */ /* 0x000fe2000f8e00ff */
[----:B------:R-:W-:Y:S04]  /*4bb0*/  @!P2 R2UR UR4, R14 ;  /* 0x000000000e04a2ca */ /* 0x000fe800000e0000 */
[----:B------:R-:W-:Y:S11]  /*4bc0*/  @!P2 R2UR UR5, R15 ;  /* 0x000000000f05a2ca */ /* 0x000ff600000e0000 */
[----:B------:R-:W-:Y:S02]  /*4bd0*/  @!UPT UIADD3 URZ, UPT, UPT, URZ, URZ, URZ ;  /* 0x000000fffffff290 */ /* 0x000fe4000fffe0ff */
[----:B------:R1:W-:Y:S01]  /*4be0*/  @!UP0 UTMALDG.5D.IM2COL [UR8], [UR4], UR6 ;  /* 0x00000008040083b4 */ /* 0x0003e20008060006 */
[----:B------:R2:W-:Y:S01]  /*4bf0*/  @!P2 SYNCS.ARRIVE.TRANS64.RED.A0TR RZ, [UR20+0x60], R0 ;  /* 0x00006000ffffa9a7 */ /* 0x0005e20008300414 */
[----:B------:R-:W-:Y:S01]  /*4c00*/  SYNCS.ARRIVE.TRANS64.RED.A1T0 RZ, [UR53], RZ ;  /* 0x000000ffffff79a7 */ /* 0x000fe20008100435 */
[----:B--2---:R-:W-:Y:S01]  /*4c10*/  @!P2 IMAD.MOV.U32 R0, RZ, 0x20, RZ ;  /* 0x00000020ff00a824 */ /* 0x004fe200078e00ff */
[----:B------:R-:W2:Y:S03]  /*4c20*/  SYNCS.PHASECHK.TRANS64.TRYWAIT P1, [UR20+0x88], R8 ;  /* 0x00008808ff0075a7 */ /* 0x000ea60008021114 */
[----:B------:R-:W-:Y:S01]  /*4c30*/  @!P2 IMAD.MOV.U32 R0, RZ, 0x400, R0 ;  /* 0x00000400ff00a824 */ /* 0x000fe200078e0000 */
[----:B-12---:R-:W-:Y:S06]  /*4c40*/  @!P1 BRA `(.L_x_69) ;  /* 0x0000005400009947 */ /* 0x006fec0003800000 */
.L_x_158:
[----:B------:R-:W-:Y:S01]  /*4c50*/  @!P2 R2UR UR4, R0 ;  /* 0x000000000004a2ca */ /* 0x000fe200000e0000 */
[----:B------:R-:W-:Y:S01]  /*4c60*/  VOTEU.ALL UP0, P2 ;  /* 0x0000000000ff7886 */ /* 0x000fe20001000000 */
[----:B-1----:R-:W-:Y:S04]  /*4c70*/  @!P2 IADD3 R2, P1, PT, R12, 0x680, RZ ;  /* 0x000006800c02a810 */ /* 0x002fe80007f3e0ff */
[----:B------:R-:W-:Y:S01]  /*4c80*/  @!P2 R2UR UR5, R2 ;  /* 0x000000000205a2ca */ /* 0x000fe200000e0000 */
[----:B------:R-:W-:Y:S01]  /*4c90*/  @!P2 IMAD.X R0, RZ, RZ, R13, P1 ;  /* 0x000000ffff00a224 */ /* 0x000fe200008e060d */
[----:B------:R-:W-:Y:S02]  /*4ca0*/  @!UP0 UIADD3 UR10, UPT, UPT, UR7, 0x20, URZ ;  /* 0x00000020070a8890 */ /* 0x000fe4000fffe0ff */
[----:B------:R-:W-:Y:S03]  /*4cb0*/  @!UP0 UIADD3 UR8, UPT, UPT, UR20, 0x2200, URZ ;  /* 0x0000220014088890 */ /* 0x000fe6000fffe0ff */
[----:B------:R-:W-:Y:S01]  /*4cc0*/  @!UP0 UPRMT UR6, UR4, 0x5410, URZ ;  /* 0x0000541004068896 */ /* 0x000fe200080000ff */
[----:B------:R-:W-:Y:S01]  /*4cd0*/  @!P2 R2UR UR4, R0 ;  /* 0x000000000004a2ca */ /* 0x000fe200000e0000 */
[----:B------:R-:W-:Y:S01]  /*4ce0*/  VOTEU.ALL UP0, P2 ;  /* 0x0000000000ff7886 */ /* 0x000fe20001000000 */
[----:B------:R-:W-:Y:S03]  /*4cf0*/  @!P2 IMAD.MOV.U32 R0, RZ, RZ, 0x2000 ;  /* 0x00002000ff00a424 */ /* 0x000fe600078e00ff */
[----:B------:R-:W-:Y:S01]  /*4d00*/  IMAD.U32 R14, RZ, RZ, UR5 ;  /* 0x00000005ff0e7e24 */ /* 0x000fe2000f8e00ff */
[----:B------:R-:W-:Y:S07]  /*4d10*/  @!UP0 UMOV UR9, UR36 ;  /* 0x0000002400098c82 */ /* 0x000fee0008000000 */
        /* <DEDUP_REMOVED lines=11> */
.L_x_160:
[----:B------:R-:W-:Y:S01]  /*4dd0*/  @!P2 R2UR UR4, R0 ;  /* 0x000000000004a2ca */ /* 0x000fe200000e0000 */
[----:B------:R-:W-:Y:S01]  /*4de0*/  VOTEU.ALL UP0, P2 ;  /* 0x0000000000ff7886 */ /* 0x000fe20001000000 */
[----:B-1----:R-:W-:Y:S02]  /*4df0*/  @!P2 IADD3 R2, P1, PT, R12, 0x680, RZ ;  /* 0x000006800c02a810 */ /* 0x002fe40007f3e0ff */
[----:B------:R-:W-:Y:S02]  /*4e00*/  @P0 SHF.R.U32.HI R4, RZ, 0x10, R5 ;  /* 0x00000010ff040819 */ /* 0x000fe40000011605 */
[----:B------:R-:W-:Y:S01]  /*4e10*/  @!P2 R2UR UR5, R2 ;  /* 0x000000000205a2ca */ /* 0x000fe200000e0000 */
[----:B------:R-:W-:Y:S01]  /*4e20*/  @!P2 IMAD.X R0, RZ, RZ, R13, P1 ;  /* 0x000000ffff00a224 */ /* 0x000fe200008e060d */
[----:B------:R-:W-:Y:S01]  /*4e30*/  @!UP0 UIADD3 UR10, UPT, UPT, UR7, 0x40, URZ ;  /* 0x00000040070a8890 */ /* 0x000fe2000fffe0ff */
[----:B------:R-:W-:Y:S01]  /*4e40*/  @P0 R2UR UR52, R4 ;  /* 0x00000000043402ca */ /* 0x000fe200000e0000 */
        /* <DEDUP_REMOVED lines=14> */
[----:B------:R-:W2:Y:S02]  /*4f30*/  SYNCS.PHASECHK.TRANS64.TRYWAIT P1, [UR20+0x98], R8 ;  /* 0x00009808ff0075a7 */ /* 0x000ea40008021114 */
[----:B-12---:R-:W-:Y:S05]  /*4f40*/  @!P1 BRA `(.L_x_71) ;  /* 0x0000005000709947 */ /* 0x006fea0003800000 */
.L_x_162:
[----:B-1----:R-:W-:Y:S01]  /*4f50*/  @!P2 IMAD.MOV.U32 R0, RZ, 0x20, RZ ;  /* 0x00000020ff00a824 */ /* 0x002fe200078e00ff */
[----:B------:R-:W-:Y:S01]  /*4f60*/  @!P2 IADD3 R2, P0, PT, R12, 0x680, RZ ;  /* 0x000006800c02a810 */ /* 0x000fe20007f1e0ff */
[----:B------:R-:W-:Y:S01]  /*4f70*/  VOTEU.ALL UP0, P2 ;  /* 0x0000000000ff7886 */ /* 0x000fe20001000000 */
[----:B------:R-:W-:Y:S01]  /*4f80*/  LOP3.LUT R10, R10, 0x1, RZ, 0x3c, !PT ;  /* 0x000000010a0a7812 */ /* 0x000fe200078e3cff */
[----:B------:R-:W-:Y:S01]  /*4f90*/  @!P2 IMAD.MOV.U32 R0, RZ, 0x400, R0 ;  /* 0x00000400ff00a824 */ /* 0x000fe200078e0000 */
[----:B------:R-:W-:Y:S01]  /*4fa0*/  @!P2 R2UR UR5, R2 ;  /* 0x000000000205a2ca */ /* 0x000fe200000e0000 */
[----:B------:R-:W-:Y:S01]  /*4fb0*/  UIADD3 UR24, UPT, UPT, UR15, UR46, URZ ;  /* 0x0000002e0f187290 */ /* 0x000fe2000fffe0ff */
[----:B------:R-:W-:Y:S01]  /*4fc0*/  LOP3.LUT R9, R9, 0x1, RZ, 0x3c, !PT ;  /* 0x0000000109097812 */ /* 0x000fe200078e3cff */
[----:B------:R-:W-:Y:S01]  /*4fd0*/  @!UP0 UIADD3 UR8, UPT, UPT, UR20, 0x6200, URZ ;  /* 0x0000620014088890 */ /* 0x000fe2000fffe0ff */
[----:B------:R-:W-:Y:S01]  /*4fe0*/  @!P2 R2UR UR4, R0 ;  /* 0x000000000004a2ca */ /* 0x000fe200000e0000 */
[----:B------:R-:W-:Y:S01]  /*4ff0*/  @!P2 IMAD.X R0, RZ, RZ, R13, P0 ;  /* 0x000000ffff00a224 */ /* 0x000fe200000e060d */
[----:B------:R-:W-:Y:S02]  /*5000*/  @!UP0 UIADD3 UR10, UPT, UPT, UR7, 0x60, URZ ;  /* 0x00000060070a8890 */ /* 0x000fe4000fffe0ff */
[----:B------:R-:W-:Y:S02]  /*5010*/  @!UP0 UIADD3 UR9, UPT, UPT, UR20, 0x78, URZ ;  /* 0x0000007814098890 */ /* 0x000fe4000fffe0ff */
[----:B------:R-:W-:Y:S02]  /*5020*/  UIADD3 UR51, UPT, UPT, UR16, UR45, URZ ;  /* 0x0000002d10337290 */ /* 0x000fe4000fffe0ff */
[----:B------:R-:W-:Y:S01]  /*5030*/  UPLOP3.LUT UP4, UPT, UPT, UPT, UPT, 0x80, 0x8 ;  /* 0x000000000008789c */ /* 0x000fe20003f8f070 */
[----:B------:R-:W-:Y:S04]  /*5040*/  IMAD.U32 R4, RZ, RZ, UR5 ;  /* 0x00000005ff047e24 */ /* 0x000fe8000f8e00ff */
[----:B------:R-:W-:Y:S01]  /*5050*/  @!UP0 UPRMT UR6, UR4, 0x5410, URZ ;  /* 0x0000541004068896 */ /* 0x000fe200080000ff */
[----:B------:R-:W-:Y:S01]  /*5060*/  @!P2 R2UR UR4, R0 ;  /* 0x000000000004a2ca */ /* 0x000fe200000e0000 */
[----:B------:R-:W-:Y:S11]  /*5070*/  VOTEU.ALL UP0, P2 ;  /* 0x0000000000ff7886 */ /* 0x000ff60001000000 */
[----:B------:R-:W-:Y:S01]  /*5080*/  @!UPT UIADD3 URZ, UPT, UPT, URZ, URZ, URZ ;  /* 0x000000fffffff290 */ /* 0x000fe2000fffe0ff */
[----:B------:R-:W-:Y:S01]  /*5090*/  IMAD.U32 R5, RZ, RZ, UR4 ;  /* 0x00000004ff057e24 */ /* 0x000fe2000f8e00ff */
[----:B------:R-:W-:Y:S04]  /*50a0*/  @!P2 R2UR UR4, R4 ;  /* 0x000000000404a2ca */ /* 0x000fe800000e0000 */
[----:B------:R-:W-:Y:S11]  /*50b0*/  @!P2 R2UR UR5, R5 ;  /* 0x000000000505a2ca */ /* 0x000ff600000e0000 */
[----:B------:R-:W-:Y:S02]  /*50c0*/  @!UPT UIADD3 URZ, UPT, UPT, URZ, URZ, URZ ;  /* 0x000000fffffff290 */ /* 0x000fe4000fffe0ff */
[----:B------:R1:W-:Y:S01]  /*50d0*/  @!UP0 UTMALDG.5D.IM2COL [UR8], [UR4], UR6 ;  /* 0x00000008040083b4 */ /* 0x0003e20008060006 */
[----:B------:R1:W-:Y:S01]  /*50e0*/  @!P2 SYNCS.ARRIVE.TRANS64.RED.A0TR RZ, [UR20+0x78], R3 ;  /* 0x00007803ffffa9a7 */ /* 0x0003e20008300414 */
[----:B------:R-:W-:Y:S01]  /*50f0*/  SYNCS.ARRIVE.TRANS64.RED.A1T0 RZ, [UR48], RZ ;  /* 0x000000ffffff79a7 */ /* 0x000fe20008100430 */
[----:B------:R-:W-:Y:S05]  /*5100*/  BRA.U UP2, `(.L_x_72) ;  /* 0xfffffff1021c7547 */ /* 0x000fea000b83ffff */
[----:B------:R-:W-:-:S04]  /*5110*/  SHF.L.U32 R2, R10, 0x1f, RZ ;  /* 0x0000001f0a027819 */ /* 0x000fc800000006ff */
[----:B------:R-:W2:Y:S02]  /*5120*/  SYNCS.PHASECHK.TRANS64.TRYWAIT P0, [UR20+0x80], R2 ;  /* 0x00008002ff0075a7 */ /* 0x000ea40008001114 */
[----:B--2---:R-:W-:Y:S05]  /*5130*/  @!P0 BRA `(.L_x_73) ;  /* 0x00000050000c8947 */ /* 0x004fea0003800000 */
.L_x_164:
[----:B------:R-:W3:Y:S02]  /*5140*/  SYNCS.PHASECHK.TRANS64.TRYWAIT P0, [UR20+0x88], R2 ;  /* 0x00008802ff0075a7 */ /* 0x000ee40008001114 */
[----:B---3--:R-:W-:Y:S05]  /*5150*/  @!P0 BRA `(.L_x_74) ;  /* 0x00000050001c8947 */ /* 0x008fea0003800000 */
.L_x_166:
[----:B------:R-:W3:Y:S02]  /*5160*/  SYNCS.PHASECHK.TRANS64.TRYWAIT P0, [UR20+0x90], R2 ;  /* 0x00009002ff0075a7 */ /* 0x000ee40008001114 */
[----:B---3--:R-:W-:Y:S05]  /*5170*/  @!P0 BRA `(.L_x_75) ;  /* 0x00000050002c8947 */ /* 0x008fea0003800000 */
.L_x_168:
[----:B--2---:R-:W-:-:S07]  /*5180*/  MOV R0, UR20 ;  /* 0x0000001400007c02 */ /* 0x004fce0008000f00 */
.L_x_76:
[----:B--2---:R-:W-:-:S04]  /*5190*/  SHF.L.U32 R2, R10, 0x1f, RZ ;  /* 0x0000001f0a027819 */ /* 0x004fc800000006ff */
[----:B------:R2:W3:Y:S03]  /*51a0*/  SYNCS.PHASECHK.TRANS64.TRYWAIT P0, [R0+URZ+0x98], R2 ;  /* 0x00009802000075a7 */ /* 0x0004e600080011ff */
[----:B---3--:R-:W-:Y:S05]  /*51b0*/  @!P0 NANOSLEEP.SYNCS 0x989680 ;  /* 0x009896800000895d */ /* 0x008fea0003900000 */
[----:B------:R-:W3:Y:S02]  /*51c0*/  @!P0 SYNCS.PHASECHK.TRANS64 P0, [R0+URZ+0x98], R2 ;  /* 0x00009802000085a7 */ /* 0x000ee400080010ff */
[----:B-1-3--:R-:W-:Y:S05]  /*51d0*/  @P0 EXIT ;  /* 0x000000000000094d */ /* 0x00afea0003800000 */
[----:B------:R-:W-:Y:S05]  /*51e0*/  BRA `(.L_x_76) ;  /* 0xfffffffc00e87947 */ /* 0x000fea000383ffff */
.L_x_61:
[----:B------:R-:W-:-:S06]  /*51f0*/  UISETP.GE.AND UP0, UPT, UR18, 0x4, UPT ;  /* 0x000000041200788c */ /* 0x000fcc000bf06270 */
[----:B------:R-:W-:-:S13]  /*5200*/  PLOP3.LUT P0, PT, PT, PT, UP0, 0x80, 0x8 ;  /* 0x000000000008781c */ /* 0x000fda0003f0f008 */
[----:B-1----:R-:W-:Y:S05]  /*5210*/  @!P0 EXIT ;  /* 0x000000000000894d */ /* 0x002fea0003800000 */
[----:B------:R-:W1:Y:S08]  /*5220*/  S2UR UR4, SR_CgaCtaId ;  /* 0x00000000000479c3 */ /* 0x000e700000008800 */
[----:B------:R-:W-:Y:S01]  /*5230*/  BAR.SYNC.DEFER_BLOCKING 0x6, 0xa0 ;  /* 0x0182800000007b1d */ /* 0x000fe20000010000 */
[C---:B------:R-:W-:Y:S01]  /*5240*/  IMAD.SHL.U32 R0, R83.reuse, 0x20, RZ ;  /* 0x0000002053007824 */ /* 0x040fe200078e00ff */
[C---:B------:R-:W-:Y:S01]  /*5250*/  SHF.L.U32 R37, R83.reuse, 0x10, RZ ;  /* 0x0000001053257819 */ /* 0x040fe200000006ff */
[C---:B------:R-:W-:Y:S01]  /*5260*/  IMAD.SHL.U32 R82, R83.reuse, 0x4, RZ ;  /* 0x0000000453527824 */ /* 0x040fe200078e00ff */
[----:B------:R-:W-:Y:S01]  /*5270*/  LOP3.LUT R84, R83, 0x60, RZ, 0xc0, !PT ;  /* 0x0000006053547812 */ /* 0x000fe200078ec0ff */
[----:B------:R-:W-:Y:S01]  /*5280*/  HFMA2 R81, -RZ, RZ, 0, 5.9604644775390625e-08 ;  /* 0x00000001ff517431 */ /* 0x000fe200000001ff */
[----:B------:R-:W-:-:S02]  /*5290*/  UMOV UR49, 0x400 ;  /* 0x0000040000317882 */ /* 0x000fc40000000000 */
[----:B------:R-:W2:Y:S01]  /*52a0*/  LDC.64 R74, c[0x0][0x9b0] ;  /* 0x00026c00ff4a7b82 */ /* 0x000ea20000000a00 */
[----:B------:R-:W3:Y:S01]  /*52b0*/  LDCU.128 UR8, c[0x0][0xb80] ;  /* 0x00017000ff0877ac */ /* 0x000ee20008000c00 */
[----:B------:R-:W-:Y:S01]  /*52c0*/  LOP3.LUT R4, R0, 0xc0, RZ, 0xc0, !PT ;  /* 0x000000c000047812 */ /* 0x000fe200078ec0ff */
[----:B------:R-:W-:Y:S01]  /*52d0*/  HFMA2 R79, -RZ, RZ, 0, 0 ;  /* 0x00000000ff4f7431 */ /* 0x000fe200000001ff */
[C---:B------:R-:W-:Y:S01]  /*52e0*/  LOP3.LUT R95, R83.reuse, 0x2, RZ, 0xc0, !PT ;  /* 0x00000002535f7812 */ /* 0x040fe200078ec0ff */
[----:B------:R-:W-:Y:S01]  /*52f0*/  IMAD.MOV.U32 R80, RZ, RZ, RZ ;  /* 0x000000ffff507224 */ /* 0x000fe200078e00ff */
[----:B------:R-:W-:Y:S01]  /*5300*/  LOP3.LUT R82, R4, 0x18, R82, 0xf8, !PT ;  /* 0x0000001804527812 */ /* 0x000fe200078ef852 */
[----:B------:R-:W4:Y:S01]  /*5310*/  LDCU UR61, c[0x0][0x370] ;  /* 0x00006e00ff3d77ac */ /* 0x000f220008000800 */
[----:B------:R-:W2:Y:S01]  /*5320*/  LDC.64 R72, c[0x0][0x9a8] ;  /* 0x00026a00ff487b82 */ /* 0x000ea20000000a00 */
[----:B------:R-:W-:Y:S02]  /*5330*/  LOP3.LUT R83, R83, 0x4, RZ, 0xc0, !PT ;  /* 0x0000000453537812 */ /* 0x000fe400078ec0ff */
[----:B------:R-:W-:Y:S01]  /*5340*/  LOP3.LUT R82, R82, 0xf20, R0, 0xf8, !PT ;  /* 0x00000f2052527812 */ /* 0x000fe200078ef800 */
[----:B------:R-:W2:Y:S01]  /*5350*/  LDCU UR48, c[0x0][0xc0c] ;  /* 0x00018180ff3077ac */ /* 0x000ea20008000800 */
[----:B------:R-:W-:-:S02]  /*5360*/  MOV R36, RZ ;  /* 0x000000ff00247202 */ /* 0x000fc40000000f00 */
[----:B------:R-:W-:Y:S01]  /*5370*/  LOP3.LUT R37, R37, 0x600000, RZ, 0xc0, !PT ;  /* 0x0060000025257812 */ /* 0x000fe200078ec0ff */
[----:B-1----:R-:W-:Y:S01]  /*5380*/  ULEA UR49, UR4, UR49, 0x18 ;  /* 0x0000003104317291 */ /* 0x002fe2000f8ec0ff */
[----:B------:R-:W1:Y:S01]  /*5390*/  LDCU.64 UR4, c[0x0][0x990] ;  /* 0x00013200ff0477ac */ /* 0x000e620008000a00 */
[----:B---3--:R-:W-:Y:S01]  /*53a0*/  IMAD.U32 R92, RZ, RZ, UR8 ;  /* 0x00000008ff5c7e24 */ /* 0x008fe2000f8e00ff */
[----:B------:R-:W-:Y:S01]  /*53b0*/  MOV R90, UR10 ;  /* 0x0000000a005a7c02 */ /* 0x000fe20008000f00 */
[----:B------:R-:W-:Y:S01]  /*53c0*/  IMAD.U32 R91, RZ, RZ, UR9 ;  /* 0x00000009ff5b7e24 */ /* 0x000fe2000f8e00ff */
[----:B------:R-:W3:Y:S01]  /*53d0*/  LDCU UR38, c[0x0][0xc30] ;  /* 0x00018600ff2677ac */ /* 0x000ee20008000800 */
[----:B------:R-:W-:-:S03]  /*53e0*/  IMAD.U32 R89, RZ, RZ, UR11 ;  /* 0x0000000bff597e24 */ /* 0x000fc6000f8e00ff */
[----:B------:R-:W4:Y:S01]  /*53f0*/  LDS R2, [UR49+0x100] ;  /* 0x00010031ff027984 */ /* 0x000f220008000800 */
[----:B------:R-:W2:Y:S01]  /*5400*/  LDCU.64 UR54, c[0x0][0x988] ;  /* 0x00013100ff3677ac */ /* 0x000ea20008000a00 */
[----:B------:R-:W2:Y:S01]  /*5410*/  LDCU.64 UR46, c[0x0][0xc28] ;  /* 0x00018500ff2e77ac */ /* 0x000ea20008000a00 */
[----:B------:R-:W2:Y:S01]  /*5420*/  LDCU.128 UR56, c[0x0][0xc10] ;  /* 0x00018200ff3877ac */ /* 0x000ea20008000c00 */
[----:B-1----:R-:W-:Y:S01]  /*5430*/  IMAD.U32 R88, RZ, RZ, UR4 ;  /* 0x00000004ff587e24 */ /* 0x002fe2000f8e00ff */
[----:B------:R-:W-:Y:S01]  /*5440*/  UIADD3 UR4, UPT, UPT, UR49, 0x200, URZ ;  /* 0x0000020031047890 */ /* 0x000fe2000fffe0ff */
[----:B------:R-:W-:Y:S01]  /*5450*/  IMAD.U32 R87, RZ, RZ, UR5 ;  /* 0x00000005ff577e24 */ /* 0x000fe2000f8e00ff */
[----:B------:R-:W1:Y:S04]  /*5460*/  LDCU UR60, c[0x0][0x374] ;  /* 0x00006e80ff3c77ac */ /* 0x000e680008000800 */
[----:B------:R-:W-:Y:S01]  /*5470*/  IMAD.U32 R76, RZ, RZ, UR4 ;  /* 0x00000004ff4c7e24 */ /* 0x000fe2000f8e00ff */
[----:B------:R-:W-:Y:S01]  /*5480*/  UMOV UR53, URZ ;  /* 0x000000ff00357c82 */ /* 0x000fe20008000000 */
[----:B------:R-:W-:-:S02]  /*5490*/  UMOV UR50, URZ ;  /* 0x000000ff00327c82 */ /* 0x000fc40008000000 */
[----:B------:R-:W-:-:S04]  /*54a0*/  IMAD R82, R82, 0x2, R76 ;  /* 0x0000000252527824 */ /* 0x000fc800078e024c */
[--C-:B------:R-:W-:Y:S02]  /*54b0*/  IMAD R95, R95, -0x10, R82.reuse ;  /* 0xfffffff05f5f7824 */ /* 0x100fe400078e0252 */
[----:B------:R-:W-:Y:S01]  /*54c0*/  IMAD R94, R83, -0x10, R82 ;  /* 0xfffffff0535e7824 */ /* 0x000fe200078e0252 */
[C---:B----4-:R-:W-:Y:S02]  /*54d0*/  IADD3 R3, PT, PT, R2.reuse, 0x80, RZ ;  /* 0x0000008002037810 */ /* 0x050fe40007ffe0ff */
[----:B------:R-:W-:Y:S02]  /*54e0*/  LOP3.LUT R2, R2, 0xffff, RZ, 0xc0, !PT ;  /* 0x0000ffff02027812 */ /* 0x000fe400078ec0ff */
[----:B------:R-:W-:-:S05]  /*54f0*/  LOP3.LUT R3, R3, 0xffff, RZ, 0xc0, !PT ;  /* 0x0000ffff03037812 */ /* 0x000fca00078ec0ff */
[----:B-123--:R4:W-:Y:S02]  /*5500*/  STL.64 [R1], R2 ;  /* 0x0000000201007387 */ /* 0x00e9e40000100a00 */
.L_x_120:
[----:B----4-:R-:W-:Y:S04]  /*5510*/  SHF.L.U32 R2, R79, 0x1f, RZ ;  /* 0x0000001f4f027819 */ /* 0x010fe800000006ff */
[----:B-1----:R-:W1:Y:S02]  /*5520*/  SYNCS.PHASECHK.TRANS64.TRYWAIT P0, [UR49+0xb0], R2 ;  /* 0x0000b002ff0075a7 */ /* 0x002e640008001131 */
[----:B-12---:R-:W-:Y:S05]  /*5530*/  @!P0 BRA `(.L_x_77) ;  /* 0x0000004c00548947 */ /* 0x006fea0003800000 */
.L_x_170:
[----:B------:R-:W2:Y:S01]  /*5540*/  LDS.128 R4, [UR49+0xf0] ;  /* 0x0000f031ff047984 */ /* 0x000ea20008000c00 */
[----:B------:R-:W-:Y:S01]  /*5550*/  UIADD3 UR4, UPT, UPT, UR49, 0xb8, URZ ;  /* 0x000000b831047890 */ /* 0x000fe2000fffe0ff */
[----:B-1----:R-:W-:Y:S01]  /*5560*/  IMAD R2, R36, 0x4, R1 ;  /* 0x0000000424027824 */ /* 0x002fe200078e0201 */
[----:B------:R-:W-:Y:S01]  /*5570*/  UISETP.GE.AND UP0, UPT, UR39, 0x1, UPT ;  /* 0x000000012700788c */ /* 0x000fe2000bf06270 */
[----:B------:R-:W-:Y:S01]  /*5580*/  @!PT LDS RZ, [RZ] ;  /* 0x00000000fffff984 */ /* 0x000fe20000000800 */
[----:B------:R-:W-:Y:S01]  /*5590*/  @!PT LDS RZ, [RZ] ;  /* 0x00000000fffff984 */ /* 0x000fe20000000800 */
[----:B------:R-:W-:Y:S01]  /*55a0*/  @!PT LDS RZ, [RZ] ;  /* 0x00000000fffff984 */ /* 0x000fe20000000800 */
[----:B------:R-:W-:Y:S01]  /*55b0*/  @!PT LDS RZ, [RZ] ;  /* 0x00000000fffff984 */ /* 0x000fe20000000800 */
[----:B------:R1:W-:Y:S06]  /*55c0*/  MEMBAR.ALL.CTA ;  /* 0x0000000000007992 */ /* 0x0003ec0000008000 */
[----:B-1----:R-:W1:Y:S01]  /*55d0*/  FENCE.VIEW.ASYNC.S ;  /* 0x00000000000073c6 */ /* 0x002e620000000000 */
[----:B------:R-:W-:Y:S09]  /*55e0*/  UPRMT UR4, URZ, 0x654, UR4 ;  /* 0x00000654ff047896 */ /* 0x000ff20008000004 */
[----:B-1----:R-:W-:Y:S01]  /*55f0*/  SYNCS.ARRIVE.TRANS64.RED.A1T0 RZ, [UR4], RZ ;  /* 0x000000ffffff79a7 */ /* 0x002fe20008100404 */
[----:B------:R-:W5:Y:S01]  /*5600*/  LDL R2, [R2] ;  /* 0x0000000002027983 */ /* 0x000f620000100800 */
[----:B--2---:R-:W-:Y:S11]  /*5610*/  LOP3.LUT P0, RZ, R6, 0x1, RZ, 0xc0, !PT ;  /* 0x0000000106ff7812 */ /* 0x004ff6000780c0ff */
[----:B------:R-:W-:Y:S02]  /*5620*/  @!UPT UIADD3 URZ, UPT, UPT, URZ, URZ, URZ ;  /* 0x000000fffffff290 */ /* 0x000fe4000fffe0ff */
[----:B------:R-:W-:Y:S01]  /*5630*/  VOTEU.ANY UP1, P0 ;  /* 0x0000000000ff7886 */ /* 0x000fe20000020100 */
[----:B------:R-:W-:Y:S01]  /*5640*/  PLOP3.LUT P0, PT, PT, PT, UP1, 0x80, 0x8 ;  /* 0x000000000008781c */ /* 0x000fe20003f0f018 */
[----:B------:R-:W-:Y:S11]  /*5650*/  UP2UR UR62, UPR, URZ, 0x2 ;  /* 0x00000002ff3e7883 */ /* 0x000ff60008000000 */
[----:B------:R-:W-:Y:S01]  /*5660*/  @!UPT UIADD3 URZ, UPT, UPT, URZ, URZ, URZ ;  /* 0x000000fffffff290 */ /* 0x000fe2000fffe0ff */
[----:B------:R-:W-:Y:S02]  /*5670*/  @P0 MOV R3, R4 ;  /* 0x0000000400030202 */ /* 0x000fe40000000f00 */
[----:B------:R-:W-:Y:S02]  /*5680*/  @P0 LOP3.LUT R0, R5, 0xffff, RZ, 0xc0, !PT ;  /* 0x0000ffff05000812 */ /* 0x000fe400078ec0ff */
[----:B------:R-:W-:Y:S02]  /*5690*/  @P0 R2UR UR5, R3 ;  /* 0x00000000030502ca */ /* 0x000fe400000e0000 */
[----:B------:R-:W-:Y:S11]  /*56a0*/  @P0 R2UR UR4, R0 ;  /* 0x00000000000402ca */ /* 0x000ff600000e0000 */
[----:B------:R-:W-:Y:S02]  /*56b0*/  @UP1 UMOV UR37, UR5 ;  /* 0x0000000500251c82 */ /* 0x000fe40008000000 */
[----:B------:R-:W-:Y:S01]  /*56c0*/  @UP1 UMOV UR36, UR4 ;  /* 0x0000000400241c82 */ /* 0x000fe20008000000 */
[----:B------:R-:W-:Y:S05]  /*56d0*/  BRA.U !UP0, `(.L_x_78) ;  /* 0x0000000108cc7547 */ /* 0x000fea000b800000 */
[----:B------:R-:W1:Y:S01]  /*56e0*/  LDCU UR9, c[0x0][0xc20] ;  /* 0x00018400ff0977ac */ /* 0x000e620008000800 */
[----:B------:R-:W-:Y:S02]  /*56f0*/  UIMAD.WIDE.U32 UR4, UR60, UR59, URZ ;  /* 0x0000003b3c0472a5 */ /* 0x000fe4000f8e00ff */
[----:B------:R-:W-:Y:S02]  /*5700*/  UIMAD.WIDE.U32 UR6, UR61, UR56, URZ ;  /* 0x000000383d0672a5 */ /* 0x000fe4000f8e00ff */
[----:B------:R-:W-:Y:S02]  /*5710*/  UIMAD.WIDE.U32 UR10, UR36, UR59, URZ ;  /* 0x0000003b240a72a5 */ /* 0x000fe4000f8e00ff */
[----:B------:R-:W-:Y:S02]  /*5720*/  UISETP.NE.AND UP0, UPT, UR58, 0x1, UPT ;  /* 0x000000013a00788c */ /* 0x000fe4000bf05270 */
[----:B------:R-:W-:Y:S02]  /*5730*/  UISETP.NE.AND UP1, UPT, UR48, 0x1, UPT ;  /* 0x000000013000788c */ /* 0x000fe4000bf25270 */
[----:B------:R-:W-:Y:S02]  /*5740*/  UISETP.NE.AND UP2, UPT, UR39, 0x1, UPT ;  /* 0x000000012700788c */ /* 0x000fe4000bf45270 */
[----:B------:R-:W-:Y:S01]  /*5750*/  UIMAD.WIDE.U32 UR12, UR37, UR56, URZ ;  /* 0x00000038250c72a5 */ /* 0x000fe2000f8e00ff */
[----:B------:R-:W-:Y:S01]  /*5760*/  UMOV UR4, UR5 ;  /* 0x0000000500047c82 */ /* 0x000fe20008000000 */
[----:B------:R-:W-:Y:S01]  /*5770*/  UMOV UR6, UR11 ;  /* 0x0000000b00067c82 */ /* 0x000fe20008000000 */
[----:B-1----:R-:W-:Y:S03]  /*5780*/  USHF.R.U32.HI UR8, URZ, UR9, UR4 ;  /* 0x00000009ff087299 */ /* 0x002fe60008011604 */
[----:B------:R-:W-:Y:S02]  /*5790*/  UMOV UR4, UR7 ;  /* 0x0000000700047c82 */ /* 0x000fe40008000000 */
[----:B------:R-:W-:Y:S02]  /*57a0*/  USHF.R.U32.HI UR5, URZ, UR57, UR4 ;  /* 0x00000039ff057299 */ /* 0x000fe40008011604 */
[----:B------:R-:W-:Y:S02]  /*57b0*/  USEL UR4, UR60, UR8, !UP0 ;  /* 0x000000083c047287 */ /* 0x000fe4000c000000 */
[----:B------:R-:W-:Y:S02]  /*57c0*/  USHF.R.U32.HI UR8, URZ, UR9, UR6 ;  /* 0x00000009ff087299 */ /* 0x000fe40008011606 */
[----:B------:R-:W-:Y:S02]  /*57d0*/  UIMAD.WIDE.U32 UR6, UR4, UR46, URZ ;  /* 0x0000002e040672a5 */ /* 0x000fe4000f8e00ff */
[----:B------:R-:W-:Y:S02]  /*57e0*/  USEL UR9, UR61, UR5, !UP1 ;  /* 0x000000053d097287 */ /* 0x000fe4000c800000 */
[----:B------:R-:W-:Y:S02]  /*57f0*/  USEL UR8, UR36, UR8, !UP0 ;  /* 0x0000000824087287 */ /* 0x000fe4000c000000 */
[----:B------:R-:W-:Y:S01]  /*5800*/  UIMAD.WIDE.U32 UR10, UR9, UR46, URZ ;  /* 0x0000002e090a72a5 */ /* 0x000fe2000f8e00ff */
[----:B------:R-:W-:Y:S01]  /*5810*/  UMOV UR6, UR7 ;  /* 0x0000000700067c82 */ /* 0x000fe20008000000 */
[----:B------:R-:W-:Y:S01]  /*5820*/  UMOV UR5, UR13 ;  /* 0x0000000d00057c82 */ /* 0x000fe20008000000 */
[----:B------:R-:W-:Y:S02]  /*5830*/  @UP2 USHF.R.U32.HI UR4, URZ, UR47, UR6 ;  /* 0x0000002fff042299 */ /* 0x000fe40008011606 */
[----:B------:R-:W-:Y:S02]  /*5840*/  USHF.R.U32.HI UR5, URZ, UR57, UR5 ;  /* 0x00000039ff057299 */ /* 0x000fe40008011605 */
[----:B------:R-:W-:Y:S02]  /*5850*/  UIMAD UR4, UR39, UR4, URZ ;  /* 0x00000004270472a4 */ /* 0x000fe4000f8e02ff */
[----:B------:R-:W-:Y:S02]  /*5860*/  USEL UR5, UR37, UR5, !UP1 ;  /* 0x0000000525057287 */ /* 0x000fe4000c800000 */
[----:B------:R-:W-:Y:S01]  /*5870*/  UISETP.GE.AND UP0, UPT, UR8, UR4, UPT ;  /* 0x000000040800728c */ /* 0x000fe2000bf06270 */
[----:B------:R-:W-:Y:S01]  /*5880*/  UMOV UR6, UR11 ;  /* 0x0000000b00067c82 */ /* 0x000fe20008000000 */
[----:B------:R-:W-:Y:S02]  /*5890*/  UIMAD.WIDE.U32 UR10, UR8, UR46, URZ ;  /* 0x0000002e080a72a5 */ /* 0x000fe4000f8e00ff */
[----:B------:R-:W-:Y:S04]  /*58a0*/  @UP2 USHF.R.U32.HI UR9, URZ, UR47, UR6 ;  /* 0x0000002fff092299 */ /* 0x000fe80008011606 */
[----:B------:R-:W-:Y:S01]  /*58b0*/  UIMAD UR6, UR39, UR9, URZ ;  /* 0x00000009270672a4 */ /* 0x000fe2000f8e02ff */
[----:B------:R-:W-:Y:S03]  /*58c0*/  UMOV UR4, UR11 ;  /* 0x0000000b00047c82 */ /* 0x000fe60008000000 */
[----:B------:R-:W-:Y:S02]  /*58d0*/  UISETP.GE.OR UP0, UPT, UR5, UR6, UP0 ;  /* 0x000000060500728c */ /* 0x000fe40008706670 */
[----:B------:R-:W-:Y:S02]  /*58e0*/  USHF.R.U32.HI UR4, URZ, UR47, UR4 ;  /* 0x0000002fff047299 */ /* 0x000fe40008011604 */
[----:B------:R-:W-:Y:S02]  /*58f0*/  UIMAD.WIDE.U32 UR6, UR5, UR46, URZ ;  /* 0x0000002e050672a5 */ /* 0x000fe4000f8e00ff */
[----:B------:R-:W-:Y:S02]  /*5900*/  USEL UR11, UR8, UR4, !UP2 ;  /* 0x00000004080b7287 */ /* 0x000fe4000d000000 */
[----:B------:R-:W-:Y:S02]  /*5910*/  UIADD3 UR6, UPT, UPT, -UR5, URZ, URZ ;  /* 0x000000ff05067290 */ /* 0x000fe4000fffe1ff */
[----:B------:R-:W-:Y:S02]  /*5920*/  UIADD3 UR10, UPT, UPT, -UR11, URZ, URZ ;  /* 0x000000ff0b0a7290 */ /* 0x000fe4000fffe1ff */
[----:B------:R-:W-:Y:S02]  /*5930*/  UIMAD UR6, UR48, UR6, UR37 ;  /* 0x00000006300672a4 */ /* 0x000fe4000f8e0225 */
[----:B------:R-:W-:Y:S01]  /*5940*/  UIMAD UR10, UR39, UR10, UR8 ;  /* 0x0000000a270a72a4 */ /* 0x000fe2000f8e0208 */
[----:B------:R-:W-:Y:S01]  /*5950*/  @!UP0 UMOV UR4, UR7 ;  /* 0x0000000700048c82 */ /* 0x000fe20008000000 */
[----:B------:R-:W-:Y:S02]  /*5960*/  UIADD3 UR7, UPT, UPT, -UR8, URZ, URZ ;  /* 0x000000ff08077290 */ /* 0x000fe4000fffe1ff */
[----:B------:R-:W-:Y:S04]  /*5970*/  @!UP0 USHF.R.U32.HI UR4, URZ, UR47, UR4 ;  /* 0x0000002fff048299 */ /* 0x000fe80008011604 */
[----:B------:R-:W-:Y:S04]  /*5980*/  @!UP0 USEL UR4, UR5, UR4, !UP2 ;  /* 0x0000000405048287 */ /* 0x000fe8000d000000 */
[----:B------:R-:W-:Y:S02]  /*5990*/  @!UP0 UIMAD UR9, UR9, UR10, UR4 ;  /* 0x0000000a090982a4 */ /* 0x000fe4000f8e0204 */
[----:B------:R-:W-:Y:S02]  /*59a0*/  @!UP0 UIADD3 UR10, UPT, UPT, UR11, -UR4, URZ ;  /* 0x800000040b0a8290 */ /* 0x000fe4000fffe0ff */
[----:B------:R-:W-:Y:S02]  /*59b0*/  UIMAD UR4, UR58, UR7, UR36 ;  /* 0x000000073a0472a4 */ /* 0x000fe4000f8e0224 */
[----:B------:R-:W-:Y:S03]  /*59c0*/  @!UP0 UIMAD UR8, UR10, UR39, UR5 ;  /* 0x000000270a0882a4 */ /* 0x000fe6000f8e0205 */
[----:B------:R-:W-:Y:S02]  /*59d0*/  @!UP0 UMOV UR5, UR9 ;  /* 0x0000000900058c82 */ /* 0x000fe40008000000 */
[----:B------:R-:W-:Y:S02]  /*59e0*/  UIMAD UR37, UR5, UR48, UR6 ;  /* 0x00000030052572a4 */ /* 0x000fe4000f8e0206 */
[----:B------:R-:W-:Y:S11]  /*59f0*/  UIMAD UR36, UR8, UR58, UR4 ;  /* 0x0000003a082472a4 */ /* 0x000ff6000f8e0204 */
[----:B------:R-:W-:Y:S01]  /*5a00*/  @!UPT UIADD3 URZ, UPT, UPT, URZ, URZ, URZ ;  /* 0x000000fffffff290 */ /* 0x000fe2000fffe0ff */
.L_x_78:
[----:B------:R-:W-:Y:S01]  /*5a10*/  UISETP.NE.AND UP0, UPT, UR38, 0x1, UPT ;  /* 0x000000012600788c */ /* 0x000fe2000bf05270 */
[----:B------:R-:W-:Y:S01]  /*5a20*/  @P0 SHF.R.U32.HI R4, RZ, 0x10, R5 ;  /* 0x00000010ff040819 */ /* 0x000fe20000011605 */
[----:B------:R-:W-:Y:S01]  /*5a30*/  USHF.L.U32 UR41, UR24, 0x7, URZ ;  /* 0x0000000718297899 */ /* 0x000fe200080006ff */
[----:B------:R-:W-:Y:S02]  /*5a40*/  BSSY.RECONVERGENT B6, `(.L_x_79) ;  /* 0x0000034000067945 */ /* 0x000fe40003800200 */
[----:B------:R-:W-:Y:S02]  /*5a50*/  @P0 R2UR UR63, R4 ;  /* 0x00000000043f02ca */ /* 0x000fe400000e0000 */
[----:B------:R-:W-:Y:S04]  /*5a60*/  LOP3.LUT P0, RZ, R76, 0x1b0, RZ, 0xc0, !PT ;  /* 0x000001b04cff7812 */ /* 0x000fe8000780c0ff */
[----:B------:R-:W1:Y:S01]  /*5a70*/  @!UP0 LDCU.128 UR12, c[0x0][0xc10] ;  /* 0x00018200ff0c87ac */ /* 0x000e620008000c00 */
[----:B------:R-:W2:Y:S01]  /*5a80*/  @!UP0 LDCU UR5, c[0x0][0xc0c] ;  /* 0x00018180ff0587ac */ /* 0x000ea20008000800 */
[----:B------:R-:W3:Y:S01]  /*5a90*/  @!UP0 LDCU UR10, c[0x0][0xc20] ;  /* 0x00018400ff0a87ac */ /* 0x000ee20008000800 */
[----:B-1----:R-:W-:Y:S02]  /*5aa0*/  UIMAD.WIDE.U32 UR8, UR37, UR12, URZ ;  /* 0x0000000c250872a5 */ /* 0x002fe4000f8e00ff */
[----:B------:R-:W-:Y:S02]  /*5ab0*/  UIMAD.WIDE.U32 UR6, UR36, UR15, URZ ;  /* 0x0000000f240672a5 */ /* 0x000fe4000f8e00ff */
[----:B------:R-:W-:Y:S03]  /*5ac0*/  @!UP0 UISETP.NE.AND UP1, UPT, UR14, 0x1, UPT ;  /* 0x000000010e00888c */ /* 0x000fe6000bf25270 */
[----:B------:R-:W-:Y:S01]  /*5ad0*/  @!UP0 UMOV UR4, UR9 ;  /* 0x0000000900048c82 */ /* 0x000fe20008000000 */
[----:B--2---:R-:W-:Y:S02]  /*5ae0*/  @!UP0 UISETP.NE.AND UP2, UPT, UR5, 0x1, UPT ;  /* 0x000000010500888c */ /* 0x004fe4000bf45270 */
[----:B------:R-:W-:Y:S01]  /*5af0*/  @!UP0 USHF.R.U32.HI UR4, URZ, UR13, UR4 ;  /* 0x0000000dff048299 */ /* 0x000fe20008011604 */
[----:B------:R-:W-:Y:S02]  /*5b00*/  @!UP0 UMOV UR6, UR7 ;  /* 0x0000000700068c82 */ /* 0x000fe40008000000 */
[----:B---3--:R-:W-:Y:S02]  /*5b10*/  @!UP0 USHF.R.U32.HI UR6, URZ, UR10, UR6 ;  /* 0x0000000aff068299 */ /* 0x008fe40008011606 */
[----:B------:R-:W-:Y:S02]  /*5b20*/  @!UP0 USEL UR7, UR37, UR4, !UP2 ;  /* 0x0000000425078287 */ /* 0x000fe4000d000000 */
[----:B------:R-:W-:Y:S04]  /*5b30*/  @!UP0 USEL UR6, UR36, UR6, !UP1 ;  /* 0x0000000624068287 */ /* 0x000fe8000c800000 */
[----:B------:R-:W-:Y:S02]  /*5b40*/  @!UP0 UIADD3 UR4, UPT, UPT, -UR7, UR6, URZ ;  /* 0x0000000607048290 */ /* 0x000fe4000fffe1ff */
[----:B------:R-:W-:Y:S02]  /*5b50*/  @!UP0 UIADD3 UR6, UPT, UPT, UR7, -UR6, URZ ;  /* 0x8000000607068290 */ /* 0x000fe4000fffe0ff */
[----:B------:R-:W-:Y:S02]  /*5b60*/  @!UP0 UIMAD UR37, UR4, UR5, UR37 ;  /* 0x00000005042582a4 */ /* 0x000fe4000f8e0225 */
[----:B------:R-:W-:Y:S01]  /*5b70*/  @!UP0 UIMAD UR36, UR6, UR14, UR36 ;  /* 0x0000000e062482a4 */ /* 0x000fe2000f8e0224 */
[----:B------:R-:W-:Y:S11]  /*5b80*/  @!P0 BRA `(.L_x_80) ;  /* 0x00000000007c8947 */ /* 0x000ff60003800000 */
[----:B------:R-:W1:Y:S01]  /*5b90*/  LDCU.64 UR8, c[0x4][0x80] ;  /* 0x01001000ff0877ac */ /* 0x000e620008000a00 */
[----:B------:R-:W-:Y:S01]  /*5ba0*/  MOV R16, 0x0 ;  /* 0x0000000000107802 */ /* 0x000fe20000000f00 */
[----:B------:R-:W-:Y:S02]  /*5bb0*/  HFMA2 R12, -RZ, RZ, 0, 5.9604644775390625e-08 ;  /* 0x00000001ff0c7431 */ /* 0x000fe400000001ff */
[----:B------:R-:W-:Y:S01]  /*5bc0*/  IMAD.MOV.U32 R8, RZ, RZ, 0x70 ;  /* 0x00000070ff087424 */ /* 0x000fe200078e00ff */
[----:B------:R2:W3:Y:S01]  /*5bd0*/  LDC.64 R14, c[0x4][R16] ;  /* 0x01000000100e7b82 */ /* 0x0004e20000000a00 */
[----:B------:R-:W4:Y:S01]  /*5be0*/  LDCU.64 UR6, c[0x4][0x88] ;  /* 0x01001100ff0677ac */ /* 0x000f220008000a00 */
[----:B------:R-:W-:Y:S01]  /*5bf0*/  IMAD.MOV.U32 R13, RZ, RZ, RZ ;  /* 0x000000ffff0d7224 */ /* 0x000fe200078e00ff */
[----:B------:R-:W2:Y:S01]  /*5c00*/  LDCU.64 UR4, c[0x4][0x8] ;  /* 0x01000100ff0477ac */ /* 0x000ea20008000a00 */
[----:B-1----:R-:W-:Y:S01]  /*5c10*/  MOV R5, UR9 ;  /* 0x0000000900057c02 */ /* 0x002fe20008000f00 */
[----:B------:R-:W-:Y:S01]  /*5c20*/  IMAD.U32 R4, RZ, RZ, UR8 ;  /* 0x00000008ff047e24 */ /* 0x000fe2000f8e00ff */
[----:B----4-:R-:W-:Y:S01]  /*5c30*/  MOV R7, UR7 ;  /* 0x0000000700077c02 */ /* 0x010fe20008000f00 */
[----:B------:R-:W-:Y:S01]  /*5c40*/  IMAD.U32 R6, RZ, RZ, UR6 ;  /* 0x00000006ff067e24 */ /* 0x000fe2000f8e00ff */
[----:B--2---:R-:W-:Y:S01]  /*5c50*/  MOV R11, UR5 ;  /* 0x00000005000b7c02 */ /* 0x004fe20008000f00 */
[----:B------:R-:W-:Y:S02]  /*5c60*/  IMAD.U32 R10, RZ, RZ, UR4 ;  /* 0x00000004ff0a7e24 */ /* 0x000fe4000f8e00ff */
[----:B------:R-:W-:Y:S07]  /*5c70*/  LEPC R20, `(.L_x_81) ;  /* 0x000000001014794e */ /* 0x000fee0000000000 */
[----:B---3-5:R-:W-:Y:S05]  /*5c80*/  CALL.ABS.NOINC R14 ;  /* 0x000000000e007343 */ /* 0x028fea0003c00000 */
.L_x_81:
[----:B------:R-:W1:Y:S01]  /*5c90*/  LDCU.64 UR8, c[0x4][0x80] ;  /* 0x01001000ff0877ac */ /* 0x000e620008000a00 */
[----:B------:R-:W2:Y:S01]  /*5ca0*/  LDC.64 R16, c[0x4][R16] ;  /* 0x0100000010107b82 */ /* 0x000ea20000000a00 */
[----:B------:R-:W-:Y:S02]  /*5cb0*/  HFMA2 R12, -RZ, RZ, 0, 5.9604644775390625e-08 ;  /* 0x00000001ff0c7431 */ /* 0x000fe400000001ff */
[----:B------:R-:W-:Y:S02]  /*5cc0*/  IMAD.MOV.U32 R8, RZ, RZ, 0x70 ;  /* 0x00000070ff087424 */ /* 0x000fe400078e00ff */
[----:B------:R-:W-:Y:S01]  /*5cd0*/  IMAD.MOV.U32 R13, RZ, RZ, RZ ;  /* 0x000000ffff0d7224 */ /* 0x000fe200078e00ff */
[----:B------:R-:W3:Y:S01]  /*5ce0*/  LDCU.64 UR6, c[0x4][0x88] ;  /* 0x01001100ff0677ac */ /* 0x000ee20008000a00 */
[----:B------:R-:W4:Y:S01]  /*5cf0*/  LDCU.64 UR4, c[0x4][0x8] ;  /* 0x01000100ff0477ac */ /* 0x000f220008000a00 */
[----:B-1----:R-:W-:Y:S02]  /*5d00*/  MOV R4, UR8 ;  /* 0x0000000800047c02 */ /* 0x002fe40008000f00 */
[----:B------:R-:W-:Y:S02]  /*5d10*/  MOV R5, UR9 ;  /* 0x0000000900057c02 */ /* 0x000fe40008000f00 */
[----:B---3--:R-:W-:Y:S01]  /*5d20*/  MOV R7, UR7 ;  /* 0x0000000700077c02 */ /* 0x008fe20008000f00 */
[----:B------:R-:W-:Y:S01]  /*5d30*/  IMAD.U32 R6, RZ, RZ, UR6 ;  /* 0x00000006ff067e24 */ /* 0x000fe2000f8e00ff */
[----:B----4-:R-:W-:Y:S01]  /*5d40*/  MOV R11, UR5 ;  /* 0x00000005000b7c02 */ /* 0x010fe20008000f00 */
[----:B------:R-:W-:Y:S02]  /*5d50*/  IMAD.U32 R10, RZ, RZ, UR4 ;  /* 0x00000004ff0a7e24 */ /* 0x000fe4000f8e00ff */
[----:B------:R-:W-:Y:S07]  /*5d60*/  LEPC R20, `(.L_x_80) ;  /* 0x000000001014794e */ /* 0x000fee0000000000 */
[----:B--2---:R-:W-:Y:S05]  /*5d70*/  CALL.ABS.NOINC R16 ;  /* 0x0000000010007343 */ /* 0x004fea0003c00000 */
.L_x_80:
[----:B------:R-:W-:Y:S05]  /*5d80*/  BSYNC.RECONVERGENT B6 ;  /* 0x0000000000067941 */ /* 0x000fea0003800200 */
.L_x_79:
[----:B------:R-:W-:Y:S02]  /*5d90*/  R2UR UR6, R93 ;  /* 0x000000005d0672ca */ /* 0x000fe400000e0000 */
[----:B------:R-:W-:Y:S02]  /*5da0*/  R2UR UR5, R88 ;  /* 0x00000000580572ca */ /* 0x000fe400000e0000 */
[----:B------:R-:W-:Y:S02]  /*5db0*/  R2UR UR4, R87 ;  /* 0x00000000570472ca */ /* 0x000fe400000e0000 */
[----:B------:R-:W-:Y:S02]  /*5dc0*/  ISETP.NE.U32.AND P4, PT, R74, RZ, PT ;  /* 0x000000ff4a00720c */ /* 0x000fe40003f85070 */
[----:B------:R-:W-:Y:S02]  /*5dd0*/  ISETP.NE.U32.AND P2, PT, RZ, UR54, PT ;  /* 0x00000036ff007c0c */ /* 0x000fe4000bf45070 */
[----:B------:R-:W-:Y:S02]  /*5de0*/  ISETP.NE.AND.EX P4, PT, R75, RZ, PT, P4 ;  /* 0x000000ff4b00720c */ /* 0x000fe40003f85340 */
[----:B------:R-:W-:Y:S01]  /*5df0*/  ISETP.NE.AND.EX P2, PT, RZ, UR55, PT, P2 ;  /* 0x00000037ff007c0c */ /* 0x000fe2000bf45320 */
[----:B------:R-:W-:Y:S02]  /*5e00*/  UISETP.NE.AND UP2, UPT, UR6, URZ, UPT ;  /* 0x000000ff0600728c */ /* 0x000fe4000bf45270 */
[----:B------:R-:W-:Y:S04]  /*5e10*/  UISETP.NE.U32.AND UP0, UPT, UR5, URZ, UPT ;  /* 0x000000ff0500728c */ /* 0x000fe8000bf05070 */
[----:B------:R-:W-:Y:S01]  /*5e20*/  UISETP.NE.AND.EX UP1, UPT, UR4, URZ, UPT, UP0 ;  /* 0x000000ff0400728c */ /* 0x000fe2000bf25300 */
[----:B------:R-:W-:Y:S01]  /*5e30*/  PLOP3.LUT P1, PT, PT, PT, UP2, 0x80, 0x8 ;  /* 0x000000000008781c */ /* 0x000fe20003f2f028 */
[----:B------:R-:W-:Y:S03]  /*5e40*/  UPLOP3.LUT UP0, UPT, UPT, UPT, UPT, 0x40, 0x4 ;  /* 0x000000000004789c */ /* 0x000fe60003f0e870 */
[----:B------:R-:W-:Y:S06]  /*5e50*/  @UP2 UPLOP3.LUT UP0, UPT, UPT, UPT, UP1, 0x80, 0x8 ;  /* 0x000000000008289c */ /* 0x000fec0003f0f010 */
[----:B------:R-:W-:Y:S01]  /*5e60*/  PLOP3.LUT P0, PT, PT, PT, UP0, 0x80, 0x8 ;  /* 0x000000000008781c */ /* 0x000fe20003f0f008 */
[----:B------:R-:W-:Y:S01]  /*5e70*/  @!UPT UIADD3 URZ, UPT, UPT, URZ, URZ, URZ ;  /* 0x000000fffffff290 */ /* 0x000fe2000fffe0ff */
[----:B------:R-:W-:Y:S11]  /*5e80*/  BRA.U !UP1, `(.L_x_82) ;  /* 0x0000000109407547 */ /* 0x000ff6000b800000 */
[----:B------:R-:W-:Y:S01]  /*5e90*/  UISETP.NE.U32.AND UP0, UPT, UR54, URZ, UPT ;  /* 0x000000ff3600728c */ /* 0x000fe2000bf05070 */
[----:B------:R-:W-:Y:S01]  /*5ea0*/  R2UR UR6, R88 ;  /* 0x00000000580672ca */ /* 0x000fe200000e0000 */
[----:B------:R-:W1:Y:S01]  /*5eb0*/  LDCU.64 UR8, c[0x0][0x358] ;  /* 0x00006b00ff0877ac */ /* 0x000e620008000a00 */
[----:B------:R-:W-:Y:S02]  /*5ec0*/  HFMA2 R85, -RZ, RZ, 0, 5.9604644775390625e-08 ;  /* 0x00000001ff557431 */ /* 0x000fe400000001ff */
[----:B------:R-:W-:Y:S01]  /*5ed0*/  IMAD.MOV.U32 R0, RZ, RZ, 0x1 ;  /* 0x00000001ff007424 */ /* 0x000fe200078e00ff */
[----:B------:R-:W-:Y:S06]  /*5ee0*/  UISETP.NE.AND.EX UP0, UPT, UR55, URZ, UPT, UP0 ;  /* 0x000000ff3700728c */ /* 0x000fec000bf05300 */
[----:B------:R-:W-:Y:S05]  /*5ef0*/  PLOP3.LUT P3, PT, PT, PT, UP0, 0x80, 0x8 ;  /* 0x000000000008781c */ /* 0x000fea0003f6f008 */
[----:B------:R-:W2:Y:S01]  /*5f00*/  @UP0 LDCU.64 UR4, c[0x0][0x988] ;  /* 0x00013100ff0407ac */ /* 0x000ea20008000a00 */
[----:B------:R-:W-:Y:S07]  /*5f10*/  @UP0 UIMAD UR6, UR52, UR6, URZ ;  /* 0x00000006340602a4 */ /* 0x000fee000f8e02ff */
[----:B------:R-:W-:Y:S01]  /*5f20*/  @!P3 PRMT R85, R0, 0x7610, R85 ;  /* 0x000076100055b816 */ /* 0x000fe20000000055 */
[----:B--2---:R-:W-:Y:S06]  /*5f30*/  @UP0 UIMAD.WIDE UR4, UR6, 0x4, UR4 ;  /* 0x00000004060408a5 */ /* 0x004fec000f8e0204 */
[----:B------:R-:W-:Y:S02]  /*5f40*/  IMAD.U32 R4, RZ, RZ, UR4 ;  /* 0x00000004ff047e24 */ /* 0x000fe4000f8e00ff */
[----:B------:R-:W-:Y:S03]  /*5f50*/  IMAD.U32 R5, RZ, RZ, UR5 ;  /* 0x00000005ff057e24 */ /* 0x000fe6000f8e00ff */
[----:B------:R-:W2:Y:S02]  /*5f60*/  @!UP0 LDCU UR4, c[0x0][0x980] ;  /* 0x00013000ff0487ac */ /* 0x000ea40008000800 */
[----:B-1---5:R1:W5:Y:S02]  /*5f70*/  @P3 LDG.E R41, desc[UR8][R4.64] ;  /* 0x0000000804293981 */ /* 0x022364000c1e1900 */
[----:B-12---:R-:W-:Y:S02]  /*5f80*/  @!P3 MOV R41, UR4 ;  /* 0x000000040029bc02 */ /* 0x006fe40008000f00 */
.L_x_82:
[----:B------:R-:W-:Y:S05]  /*5f90*/  @!P4 BRA `(.L_x_83) ;  /* 0x000000000024c947 */ /* 0x000fea0003800000 */
[----:B------:R-:W-:Y:S01]  /*5fa0*/  ISETP.NE.U32.AND P3, PT, R72, RZ, PT ;  /* 0x000000ff4800720c */ /* 0x000fe20003f65070 */
[----:B------:R-:W1:Y:S03]  /*5fb0*/  LDCU.64 UR4, c[0x0][0x358] ;  /* 0x00006b00ff0477ac */ /* 0x000e660008000a00 */
[----:B------:R-:W-:Y:S11]  /*5fc0*/  ISETP.NE.AND.EX P3, PT, R73, RZ, PT, P3 ;  /* 0x000000ff4900720c */ /* 0x000ff60003f65330 */
[----:B------:R-:W-:Y:S02]  /*5fd0*/  @!UPT UIADD3 URZ, UPT, UPT, URZ, URZ, URZ ;  /* 0x000000fffffff290 */ /* 0x000fe4000fffe0ff */
[----:B------:R-:W2:Y:S01]  /*5fe0*/  @P3 LDC.64 R4, c[0x0][0x9a8] ;  /* 0x00026a00ff043b82 */ /* 0x000ea20000000a00 */
[----:B------:R-:W-:Y:S04]  /*5ff0*/  @P3 IMAD R0, R74, UR52, RZ ;  /* 0x000000344a003c24 */ /* 0x000fe8000f8e02ff */
[----:B--2---:R-:W-:Y:S05]  /*6000*/  @P3 IMAD.WIDE R4, R0, 0x4, R4 ;  /* 0x0000000400043825 */ /* 0x004fea00078e0204 */
[----:B-1---5:R1:W5:Y:S02]  /*6010*/  @P3 LDG.E R38, desc[UR4][R4.64] ;  /* 0x0000000404263981 */ /* 0x022364000c1e1900 */
[----:B-1----:R-:W2:Y:S02]  /*6020*/  @!P3 LDC R38, c[0x0][0x9a0] ;  /* 0x00026800ff26bb82 */ /* 0x002ea40000000800 */
.L_x_83:
[----:B-----5:R-:W-:Y:S01]  /*6030*/  FSETP.NEU.AND P3, PT, R41, RZ, PT ;  /* 0x000000ff2900720b */ /* 0x020fe20003f6d000 */
[----:B------:R-:W1:Y:S01]  /*6040*/  LDCU.128 UR12, c[0x0][0xb90] ;  /* 0x00017200ff0c77ac */ /* 0x000e620008000c00 */
[----:B------:R-:W-:Y:S01]  /*6050*/  SEL R3, RZ, 0xffffffff, P2 ;  /* 0xffffffffff037807 */ /* 0x000fe20001000000 */
[----:B------:R-:W-:Y:S01]  /*6060*/  BSSY B1, `(.L_x_84) ;  /* 0x0000057000017945 */ /* 0x000fe20003800000 */
[----:B------:R-:W-:Y:S01]  /*6070*/  @P1 LOP3.LUT P2, RZ, R85, 0xff, RZ, 0xc0, !PT ;  /* 0x000000ff55ff1812 */ /* 0x000fe2000784c0ff */
[----:B------:R-:W-:Y:S01]  /*6080*/  IMAD.MOV.U32 R58, RZ, RZ, 0x1 ;  /* 0x00000001ff3a7424 */ /* 0x000fe200078e00ff */
[----:B------:R-:W-:Y:S01]  /*6090*/  @P1 SEL R0, RZ, 0xffffffff, P3 ;  /* 0xffffffffff001807 */ /* 0x000fe20001800000 */
[----:B------:R-:W-:Y:S01]  /*60a0*/  IMAD.IADD R39, R37, 0x1, R2 ;  /* 0x0000000125277824 */ /* 0x000fe200078e0202 */
[----:B------:R-:W-:Y:S01]  /*60b0*/  LOP3.LUT R81, R81, 0x1, RZ, 0x3c, !PT ;  /* 0x0000000151517812 */ /* 0x000fe200078e3cff */
[----:B------:R-:W3:Y:S01]  /*60c0*/  LDCU UR11, c[0x0][0xba0] ;  /* 0x00017400ff0b77ac */ /* 0x000ee20008000800 */
[----:B------:R-:W-:Y:S01]  /*60d0*/  @P0 SEL R0, R3, R0, !P2 ;  /* 0x0000000003000207 */ /* 0x000fe20005000000 */
[----:B------:R-:W-:Y:S01]  /*60e0*/  IMAD R102, R83, -0x10, R95 ;  /* 0xfffffff053667824 */ /* 0x000fe200078e025f */
[----:B------:R-:W-:Y:S01]  /*60f0*/  LEA R56, R36, UR49, 0x3 ;  /* 0x0000003124387c11 */ /* 0x000fe2000f8e18ff */
[----:B------:R-:W-:Y:S01]  /*6100*/  USHF.L.U32 UR8, UR51, 0x7, URZ ;  /* 0x0000000733087899 */ /* 0x000fe200080006ff */
[----:B------:R-:W-:Y:S01]  /*6110*/  @P1 LOP3.LUT R0, R0, 0x1, RZ, 0xc0, !PT ;  /* 0x0000000100001812 */ /* 0x000fe200078ec0ff */
[----:B------:R-:W-:Y:S01]  /*6120*/  IMAD.MOV.U32 R57, RZ, RZ, RZ ;  /* 0x000000ffff397224 */ /* 0x000fe200078e00ff */
[----:B------:R-:W-:Y:S02]  /*6130*/  R2UR UR4, R91 ;  /* 0x000000005b0472ca */ /* 0x000fe400000e0000 */
[----:B------:R-:W-:Y:S02]  /*6140*/  CS2R R70, SRZ ;  /* 0x0000000000467805 */ /* 0x000fe4000001ff00 */
[----:B------:R-:W-:Y:S01]  /*6150*/  ISETP.NE.U32.OR P5, PT, R0, 0x1, !P1 ;  /* 0x000000010000780c */ /* 0x000fe20004fa5470 */
[----:B------:R-:W-:Y:S01]  /*6160*/  IMAD.U32 R99, RZ, RZ, UR8 ;  /* 0x00000008ff637e24 */ /* 0x000fe2000f8e00ff */
[----:B------:R-:W-:Y:S02]  /*6170*/  R2UR UR6, R90 ;  /* 0x000000005a0672ca */ /* 0x000fe400000e0000 */
[----:B------:R-:W-:Y:S02]  /*6180*/  CS2R R68, SRZ ;  /* 0x0000000000447805 */ /* 0x000fe4000001ff00 */
[----:B------:R-:W-:Y:S02]  /*6190*/  R2UR UR10, R92 ;  /* 0x000000005c0a72ca */ /* 0x000fe400000e0000 */
[----:B------:R-:W-:Y:S02]  /*61a0*/  CS2R R62, SRZ ;  /* 0x00000000003e7805 */ /* 0x000fe4000001ff00 */
[----:B------:R-:W-:Y:S02]  /*61b0*/  R2UR UR9, R89 ;  /* 0x00000000590972ca */ /* 0x000fe400000e0000 */
[----:B------:R-:W-:Y:S02]  /*61c0*/  CS2R R60, SRZ ;  /* 0x00000000003c7805 */ /* 0x000fe4000001ff00 */
[----:B------:R-:W-:Y:S02]  /*61d0*/  PLOP3.LUT P2, PT, PT, PT, UP1, 0x80, 0x8 ;  /* 0x000000000008781c */ /* 0x000fe40003f4f018 */
[----:B------:R-:W-:Y:S02]  /*61e0*/  CS2R R54, SRZ ;  /* 0x0000000000367805 */ /* 0x000fe4000001ff00 */
[----:B------:R-:W-:Y:S01]  /*61f0*/  LOP3.LUT P4, R100, R85, 0xff, RZ, 0xc0, !PT ;  /* 0x000000ff55647812 */ /* 0x000fe2000788c0ff */
[----:B------:R-:W-:Y:S01]  /*6200*/  UIMAD.WIDE.U32 UR4, UR8, UR4, URZ ;  /* 0x00000004080472a5 */ /* 0x000fe2000f8e00ff */
[----:B------:R-:W-:Y:S02]  /*6210*/  SEL R4, RZ, 0xffffffff, P3 ;  /* 0xffffffffff047807 */ /* 0x000fe40001800000 */
[----:B------:R-:W-:Y:S02]  /*6220*/  CS2R R52, SRZ ;  /* 0x0000000000347805 */ /* 0x000fe4000001ff00 */
[----:B------:R-:W-:Y:S01]  /*6230*/  @P5 SHF.L.U32 R0, R81, 0x1f, RZ ;  /* 0x0000001f51005819 */ /* 0x000fe200000006ff */
[----:B------:R-:W-:Y:S01]  /*6240*/  USHF.R.U32.HI UR5, URZ, UR6, UR5 ;  /* 0x00000006ff057299 */ /* 0x000fe20008011605 */
[----:B------:R-:W-:Y:S01]  /*6250*/  P2R R101, PR, RZ, 0x20 ;  /* 0x00000020ff657803 */ /* 0x000fe20000000000 */
[----:B------:R-:W-:Y:S01]  /*6260*/  UISETP.NE.AND UP0, UPT, UR10, 0x1, UPT ;  /* 0x000000010a00788c */ /* 0x000fe2000bf05270 */
[----:B------:R4:W2:Y:S01]  /*6270*/  @P5 SYNCS.PHASECHK.TRANS64.TRYWAIT P1, [UR49+0x60], R0 ;  /* 0x00006000ff0055a7 */ /* 0x0008a20008021131 */
[----:B------:R-:W-:Y:S02]  /*6280*/  CS2R R50, SRZ ;  /* 0x0000000000327805 */ /* 0x000fe4000001ff00 */
[----:B------:R-:W-:Y:S01]  /*6290*/  CS2R R48, SRZ ;  /* 0x0000000000307805 */ /* 0x000fe2000001ff00 */
[----:B------:R-:W-:Y:S01]  /*62a0*/  USEL UR5, UR8, UR5, !UP0 ;  /* 0x0000000508057287 */ /* 0x000fe2000c000000 */
[----:B------:R-:W-:Y:S01]  /*62b0*/  @P2 SEL R4, R3, R4, !P4 ;  /* 0x0000000403042207 */ /* 0x000fe20006000000 */
[----:B------:R-:W-:Y:S03]  /*62c0*/  UISETP.NE.AND UP0, UPT, UR9, 0x1, UPT ;  /* 0x000000010900788c */ /* 0x000fe6000bf05270 */
[----:B------:R-:W-:Y:S01]  /*62d0*/  LOP3.LUT R4, R4, 0x1, RZ, 0xc0, !PT ;  /* 0x0000000104047812 */ /* 0x000fe200078ec0ff */
[----:B------:R-:W-:Y:S02]  /*62e0*/  IMAD R6, RZ, RZ, -UR5 ;  /* 0x80000005ff067e24 */ /* 0x000fe4000f8e02ff */
[----:B------:R-:W-:Y:S02]  /*62f0*/  IMAD.U32 R98, RZ, RZ, UR5 ;  /* 0x00000005ff627e24 */ /* 0x000fe4000f8e00ff */
[----:B------:R-:W-:Y:S01]  /*6300*/  IMAD R99, R6, UR10, R99 ;  /* 0x0000000a06637c24 */ /* 0x000fe2000f8e0263 */
[----:B----4-:R-:W-:Y:S04]  /*6310*/  SHF.L.U32 R0, R80, 0x1f, RZ ;  /* 0x0000001f50007819 */ /* 0x010fe800000006ff */
[----:B------:R4:W4:Y:S01]  /*6320*/  SYNCS.PHASECHK.TRANS64.TRYWAIT P0, [R56+URZ+0xc0], R0 ;  /* 0x0000c000380075a7 */ /* 0x00092200080011ff */
[----:B-1----:R-:W-:Y:S07]  /*6330*/  UIMAD.WIDE.U32 UR6, UR5, UR12, URZ ;  /* 0x0000000c050672a5 */ /* 0x002fee000f8e00ff */
[----:B------:R-:W-:Y:S02]  /*6340*/  UMOV UR4, UR7 ;  /* 0x0000000700047c82 */ /* 0x000fe40008000000 */
[----:B------:R-:W-:Y:S04]  /*6350*/  USHF.R.U32.HI UR4, URZ, UR13, UR4 ;  /* 0x0000000dff047299 */ /* 0x000fe80008011604 */
[----:B------:R-:W-:Y:S02]  /*6360*/  USEL UR4, UR5, UR4, !UP0 ;  /* 0x0000000405047287 */ /* 0x000fe4000c000000 */
[----:B------:R-:W-:Y:S02]  /*6370*/  UISETP.NE.AND UP0, UPT, UR14, 0x1, UPT ;  /* 0x000000010e00788c */ /* 0x000fe4000bf05270 */
[----:B------:R-:W-:Y:S02]  /*6380*/  UIMAD.WIDE.U32 UR6, UR4, UR15, URZ ;  /* 0x0000000f040672a5 */ /* 0x000fe4000f8e00ff */
[----:B------:R-:W-:Y:S02]  /*6390*/  IMAD.U32 R97, RZ, RZ, UR4 ;  /* 0x00000004ff617e24 */ /* 0x000fe4000f8e00ff */
[----:B------:R-:W-:Y:S01]  /*63a0*/  PLOP3.LUT P2, PT, PT, PT, UP0, 0x80, 0x8 ;  /* 0x000000000008781c */ /* 0x000fe20003f4f008 */
[----:B------:R-:W-:Y:S02]  /*63b0*/  IMAD R5, RZ, RZ, -UR4 ;  /* 0x80000004ff057e24 */ /* 0x000fe4000f8e02ff */
[----:B------:R-:W-:Y:S01]  /*63c0*/  UMOV UR6, UR7 ;  /* 0x0000000700067c82 */ /* 0x000fe20008000000 */
[----:B------:R-:W-:Y:S01]  /*63d0*/  IMAD.U32 R96, RZ, RZ, UR4 ;  /* 0x00000004ff607e24 */ /* 0x000fe2000f8e00ff */
[----:B---3--:R-:W-:Y:S01]  /*63e0*/  USHF.R.U32.HI UR6, URZ, UR11, UR6 ;  /* 0x0000000bff067299 */ /* 0x008fe20008011606 */
[----:B------:R-:W-:Y:S05]  /*63f0*/  IMAD R98, R5, UR9, R98 ;  /* 0x0000000905627c24 */ /* 0x000fea000f8e0262 */
[----:B------:R-:W-:Y:S02]  /*6400*/  SEL R97, R97, UR6, !P2 ;  /* 0x0000000661617c07 */ /* 0x000fe4000d000000 */
[----:B------:R-:W-:Y:S03]  /*6410*/  ISETP.NE.U32.AND P2, PT, R4, 0x1, PT ;  /* 0x000000010400780c */ /* 0x000fe60003f45070 */
[----:B------:R-:W-:Y:S01]  /*6420*/  IMAD.MOV R3, RZ, RZ, -R97 ;  /* 0x000000ffff037224 */ /* 0x000fe200078e0a61 */
[----:B------:R-:W-:Y:S03]  /*6430*/  P2R R59, PR, RZ, 0x4 ;  /* 0x00000004ff3b7803 */ /* 0x000fe60000000000 */
[----:B------:R-:W-:Y:S01]  /*6440*/  IMAD R96, R3, UR14, R96 ;  /* 0x0000000e03607c24 */ /* 0x000fe2000f8e0260 */
[----:B--2---:R-:W-:Y:S01]  /*6450*/  @P5 SEL R58, RZ, 0x1, !P1 ;  /* 0x00000001ff3a5807 */ /* 0x004fe20004800000 */
[----:B------:R-:W-:Y:S06]  /*6460*/  @!P5 BRA `(.L_x_85) ;  /* 0x000000000058d947 */ /* 0x000fec0003800000 */
[----:B------:R-:W-:Y:S01]  /*6470*/  IMAD.MOV.U32 R71, RZ, RZ, RZ ;  /* 0x000000ffff477224 */ /* 0x000fe200078e00ff */
[----:B------:R-:W-:Y:S01]  /*6480*/  ISETP.NE.AND P1, PT, R58, RZ, PT ;  /* 0x000000ff3a00720c */ /* 0x000fe20003f25270 */
[----:B------:R-:W-:Y:S01]  /*6490*/  BSSY B0, `(.L_x_86) ;  /* 0x000000c000007945 */ /* 0x000fe20003800000 */
[----:B------:R-:W-:Y:S02]  /*64a0*/  CS2R R50, SRZ ;  /* 0x0000000000327805 */ /* 0x000fe4000001ff00 */
[----:B------:R-:W-:Y:S02]  /*64b0*/  CS2R R48, SRZ ;  /* 0x0000000000307805 */ /* 0x000fe4000001ff00 */
[----:B------:R-:W-:Y:S02]  /*64c0*/  CS2R R54, SRZ ;  /* 0x0000000000367805 */ /* 0x000fe4000001ff00 */
[----:B------:R-:W-:Y:S02]  /*64d0*/  CS2R R52, SRZ ;  /* 0x0000000000347805 */ /* 0x000fe4000001ff00 */
[----:B------:R-:W-:Y:S02]  /*64e0*/  CS2R R62, SRZ ;  /* 0x00000000003e7805 */ /* 0x000fe4000001ff00 */
[----:B------:R-:W-:Y:S02]  /*64f0*/  CS2R R60, SRZ ;  /* 0x00000000003c7805 */ /* 0x000fe4000001ff00 */
[----:B------:R-:W-:Y:S01]  /*6500*/  CS2R R68, SRZ ;  /* 0x0000000000447805 */ /* 0x000fe2000001ff00 */
[----:B------:R-:W-:Y:S06]  /*6510*/  @P1 BRA `(.L_x_87) ;  /* 0x00000000000c1947 */ /* 0x000fec0003800000 */
[----:B------:R-:W-:Y:S04]  /*6520*/  SHF.L.U32 R3, R81, 0x1f, RZ ;  /* 0x0000001f51037819 */ /* 0x000fe800000006ff */
[----:B------:R-:W1:Y:S02]  /*6530*/  SYNCS.PHASECHK.TRANS64.TRYWAIT P1, [UR49+0x60], R3 ;  /* 0x00006003ff0075a7 */ /* 0x000e640008021131 */
[----:B-1----:R-:W-:Y:S05]  /*6540*/  @!P1 BRA `(.L_x_88) ;  /* 0x0000003c00689947 */ /* 0x002fea0003800000 */
.L_x_87:
[----:B------:R-:W-:Y:S05]  /*6550*/  BSYNC B0 ;  /* 0x0000000000007941 */ /* 0x000fea0003800000 */
.L_x_86:
[----:B------:R-:W-:Y:S01]  /*6560*/  ISETP.NE.AND P1, PT, R59, RZ, PT ;  /* 0x000000ff3b00720c */ /* 0x000fe20003f25270 */
[----:B------:R-:W-:Y:S11]  /*6570*/  HFMA2 R57, -RZ, RZ, 0, 5.9604644775390625e-08 ;  /* 0x00000001ff397431 */ /* 0x000ff600000001ff */
[----:B------:R-:W-:Y:S01]  /*6580*/  @!UPT UIADD3 URZ, UPT, UPT, URZ, URZ, URZ ;  /* 0x000000fffffff290 */ /* 0x000fe2000fffe0ff */
[----:B------:R2:W3:Y:S04]  /*6590*/  @P1 LDS.128 R48, [R82] ;  /* 0x0000000052301984 */ /* 0x0004e80000000c00 */
[----:B------:R2:W1:Y:S04]  /*65a0*/  @P1 LDS.128 R52, [R95+0x10] ;  /* 0x000010005f341984 */ /* 0x0004680000000c00 */
[----:B------:R2:W1:Y:S04]  /*65b0*/  @P1 LDS.128 R60, [R94+0x20] ;  /* 0x000020005e3c1984 */ /* 0x0004680000000c00 */
[----:B------:R2:W1:Y:S02]  /*65c0*/  @P1 LDS.128 R68, [R102+0x30] ;  /* 0x0000300066441984 */ /* 0x0004640000000c00 */
.L_x_85:
[----:B------:R-:W-:Y:S05]  /*65d0*/  BSYNC B1 ;  /* 0x0000000000017941 */ /* 0x000fea0003800000 */
.L_x_84:
[----:B-1----:R-:W-:Y:S04]  /*65e0*/  SHF.R.U32.HI R2, RZ, 0x15, R39 ;  /* 0x00000015ff027819 */ /* 0x002fe80000011627 */
[----:B------:R-:W-:Y:S01]  /*65f0*/  LOP3.LUT P1, RZ, R2, 0x3, R86, 0x48, !PT ;  /* 0x0000000302ff7812 */ /* 0x000fe20007824856 */
[----:B------:R-:W-:Y:S01]  /*6600*/  @!UPT UIADD3 URZ, UPT, UPT, URZ, URZ, URZ ;  /* 0x000000fffffff290 */ /* 0x000fe2000fffe0ff */
[----:B----4-:R-:W-:Y:S11]  /*6610*/  @P0 BRA `(.L_x_89) ;  /* 0x0000000000080947 */ /* 0x010ff60003800000 */
[----:B------:R-:W1:Y:S02]  /*6620*/  SYNCS.PHASECHK.TRANS64.TRYWAIT P0, [R56+URZ+0xc0], R0 ;  /* 0x0000c000380075a7 */ /* 0x000e6400080011ff */
[----:B-1----:R-:W-:Y:S05]  /*6630*/  @!P0 BRA `(.L_x_90) ;  /* 0x0000003c00448947 */ /* 0x002fea0003800000 */
.L_x_89:
[----:B------:R-:W-:Y:S05]  /*6640*/  @!P1 BRA `(.L_x_91) ;  /* 0x0000000000409947 */ /* 0x000fea0003800000 */
[----:B------:R-:W4:Y:S01]  /*6650*/  LDCU.64 UR8, c[0x4][0x70] ;  /* 0x01000e00ff0877ac */ /* 0x000f220008000a00 */
[----:B------:R-:W-:Y:S01]  /*6660*/  MOV R3, 0x0 ;  /* 0x0000000000037802 */ /* 0x000fe20000000f00 */
[----:B------:R-:W-:Y:S02]  /*6670*/  HFMA2 R12, -RZ, RZ, 0, 5.9604644775390625e-08 ;  /* 0x00000001ff0c7431 */ /* 0x000fe400000001ff */
[----:B------:R-:W-:Y:S02]  /*6680*/  IMAD.MOV.U32 R8, RZ, RZ, 0x192 ;  /* 0x00000192ff087424 */ /* 0x000fe400078e00ff */
[----:B------:R-:W-:Y:S01]  /*6690*/  IMAD.MOV.U32 R13, RZ, RZ, RZ ;  /* 0x000000ffff0d7224 */ /* 0x000fe200078e00ff */
[----:B------:R-:W5:Y:S01]  /*66a0*/  LDCU.64 UR6, c[0x4][0x78] ;  /* 0x01000f00ff0677ac */ /* 0x000f620008000a00 */
[----:B------:R-:W1:Y:S01]  /*66b0*/  LDC.64 R2, c[0x4][R3] ;  /* 0x0100000003027b82 */ /* 0x000e620000000a00 */
[----:B------:R-:W2:Y:S01]  /*66c0*/  LDCU.64 UR4, c[0x4][0x10] ;  /* 0x01000200ff0477ac */ /* 0x000ea20008000a00 */
[----:B----4-:R-:W-:Y:S01]  /*66d0*/  MOV R5, UR9 ;  /* 0x0000000900057c02 */ /* 0x010fe20008000f00 */
[----:B------:R-:W-:Y:S01]  /*66e0*/  IMAD.U32 R4, RZ, RZ, UR8 ;  /* 0x00000008ff047e24 */ /* 0x000fe2000f8e00ff */
[----:B-----5:R-:W-:Y:S01]  /*66f0*/  MOV R7, UR7 ;  /* 0x0000000700077c02 */ /* 0x020fe20008000f00 */
[----:B------:R-:W-:Y:S01]  /*6700*/  IMAD.U32 R6, RZ, RZ, UR6 ;  /* 0x00000006ff067e24 */ /* 0x000fe2000f8e00ff */
[----:B--2---:R-:W-:Y:S01]  /*6710*/  MOV R11, UR5 ;  /* 0x00000005000b7c02 */ /* 0x004fe20008000f00 */
[----:B------:R-:W-:Y:S02]  /*6720*/  IMAD.U32 R10, RZ, RZ, UR4 ;  /* 0x00000004ff0a7e24 */ /* 0x000fe4000f8e00ff */
[----:B------:R-:W-:Y:S07]  /*6730*/  LEPC R20, `(.L_x_91) ;  /* 0x000000001014794e */ /* 0x000fee0000000000 */
[----:B-1-3--:R-:W-:Y:S05]  /*6740*/  CALL.ABS.NOINC R2 ;  /* 0x0000000002007343 */ /* 0x00afea0003c00000 */
.L_x_91:
[----:B---3--:R-:W-:Y:S01]  /*6750*/  SHF.L.U32 R3, R48, 0x10, RZ ;  /* 0x0000001030037819 */ /* 0x008fe200000006ff */
[----:B------:R-:W-:Y:S05]  /*6760*/  WARPSYNC.ALL ;  /* 0x0000000000007948 */ /* 0x000fea0003800000 */
[----:B------:R-:W-:Y:S01]  /*6770*/  R2UR UR4, R39 ;  /* 0x00000000270472ca */ /* 0x000fe200000e0000 */
[----:B------:R-:W-:Y:S01]  /*6780*/  BSSY.RECONVERGENT B0, `(.L_x_92) ;  /* 0x000008b000007945 */ /* 0x000fe20003800200 */
[C---:B------:R-:W-:Y:S02]  /*6790*/  SHF.L.U32 R40, R49.reuse, 0x10, RZ ;  /* 0x0000001031287819 */ /* 0x040fe400000006ff */
[----:B------:R-:W-:Y:S02]  /*67a0*/  LOP3.LUT R42, R49, 0xffff0000, RZ, 0xc0, !PT ;  /* 0xffff0000312a7812 */ /* 0x000fe400078ec0ff */
[----:B------:R-:W-:Y:S07]  /*67b0*/  ISETP.NE.AND P0, PT, R84, RZ, PT ;  /* 0x000000ff5400720c */ /* 0x000fee0003f05270 */
[----:B------:R-:W1:Y:S02]  /*67c0*/  LDTM.x32 R4, tmem[UR4] ;  /* 0x00000004000479ee */ /* 0x000e6400082c0000 */
[----:B-1----:R-:W-:Y:S01]  /*67d0*/  FMUL R0, R38, R4 ;  /* 0x0000000426007220 */ /* 0x002fe20000400000 */
[----:B------:R-:W-:Y:S01]  /*67e0*/  LOP3.LUT R4, R48, 0xffff0000, RZ, 0xc0, !PT ;  /* 0xffff000030047812 */ /* 0x000fe200078ec0ff */
[C---:B------:R-:W-:Y:S01]  /*67f0*/  FMUL R2, R38.reuse, R5 ;  /* 0x0000000526027220 */ /* 0x040fe20000400000 */
[C---:B------:R-:W-:Y:S01]  /*6800*/  FMUL R7, R38.reuse, R7 ;  /* 0x0000000726077220 */ /* 0x040fe20000400000 */
[C---:B------:R-:W-:Y:S01]  /*6810*/  FFMA R0, R41.reuse, R3, R0 ;  /* 0x0000000329007223 */ /* 0x040fe20000000000 */
[C---:B------:R-:W-:Y:S01]  /*6820*/  FMUL R3, R38.reuse, R6 ;  /* 0x0000000626037220 */ /* 0x040fe20000400000 */
[----:B------:R-:W-:Y:S01]  /*6830*/  FFMA R2, R41, R4, R2 ;  /* 0x0000000429027223 */ /* 0x000fe20000000002 */
[C---:B------:R-:W-:Y:S01]  /*6840*/  FMUL R4, R38.reuse, R8 ;  /* 0x0000000826047220 */ /* 0x040fe20000400000 */
[C---:B------:R-:W-:Y:S01]  /*6850*/  FMUL R8, R38.reuse, R12 ;  /* 0x0000000c26087220 */ /* 0x040fe20000400000 */
[C---:B------:R-:W-:Y:S01]  /*6860*/  FMUL R12, R38.reuse, R16 ;  /* 0x00000010260c7220 */ /* 0x040fe20000400000 */
[----:B------:R-:W-:Y:S01]  /*6870*/  FMUL R16, R38, R20 ;  /* 0x0000001426107220 */ /* 0x000fe20000400000 */
[----:B------:R-:W-:Y:S01]  /*6880*/  F2FP.BF16.F32.PACK_AB R44, R2, R0 ;  /* 0x00000000022c723e */ /* 0x000fe200000010ff */
[----:B------:R-:W-:Y:S01]  /*6890*/  FMUL R20, R38, R24 ;  /* 0x0000001826147220 */ /* 0x000fe20000400000 */
[----:B------:R-:W-:Y:S01]  /*68a0*/  LOP3.LUT R0, R50, 0xffff0000, RZ, 0xc0, !PT ;  /* 0xffff000032007812 */ /* 0x000fe200078ec0ff */
[C---:B------:R-:W-:Y:S01]  /*68b0*/  FMUL R24, R38.reuse, R28 ;  /* 0x0000001c26187220 */ /* 0x040fe20000400000 */
[----:B------:R-:W-:Y:S01]  /*68c0*/  SHF.L.U32 R2, R51, 0x10, RZ ;  /* 0x0000001033027819 */ /* 0x000fe200000006ff */
[----:B------:R-:W-:Y:S01]  /*68d0*/  FMUL R28, R38, R32 ;  /* 0x00000020261c7220 */ /* 0x000fe20000400000 */
[----:B------:R-:W-:Y:S01]  /*68e0*/  SHF.L.U32 R32, R50, 0x10, RZ ;  /* 0x0000001032207819 */ /* 0x000fe200000006ff */
[C---:B------:R-:W-:Y:S01]  /*68f0*/  FMUL R5, R38.reuse, R9 ;  /* 0x0000000926057220 */ /* 0x040fe20000400000 */
[C---:B------:R-:W-:Y:S01]  /*6900*/  FFMA R3, R41.reuse, R40, R3 ;  /* 0x0000002829037223 */ /* 0x040fe20000000003 */
[C---:B------:R-:W-:Y:S01]  /*6910*/  FFMA R7, R41.reuse, R42, R7 ;  /* 0x0000002a29077223 */ /* 0x040fe20000000007 */
[----:B------:R-:W-:Y:S01]  /*6920*/  FMUL R6, R38, R10 ;  /* 0x0000000a26067220 */ /* 0x000fe20000400000 */
[----:B------:R-:W-:Y:S01]  /*6930*/  FFMA R4, R41, R32, R4 ;  /* 0x0000002029047223 */ /* 0x000fe20000000004 */
[----:B------:R-:W-:Y:S01]  /*6940*/  LOP3.LUT R32, R51, 0xffff0000, RZ, 0xc0, !PT ;  /* 0xffff000033207812 */ /* 0x000fe200078ec0ff */
[----:B------:R-:W-:Y:S01]  /*6950*/  FFMA R5, R41, R0, R5 ;  /* 0x0000000029057223 */ /* 0x000fe20000000005 */
[----:B------:R-:W-:Y:S01]  /*6960*/  SHF.L.U32 R0, R52, 0x10, RZ ;  /* 0x0000001034007819 */ /* 0x000fe200000006ff */
[----:B------:R-:W-:Y:S01]  /*6970*/  FMUL R11, R38, R11 ;  /* 0x0000000b260b7220 */ /* 0x000fe20000400000 */
[----:B------:R-:W-:Y:S01]  /*6980*/  F2FP.BF16.F32.PACK_AB R45, R7, R3 ;  /* 0x00000003072d723e */ /* 0x000fe200000010ff */
[C---:B------:R-:W-:Y:S01]  /*6990*/  FFMA R6, R41.reuse, R2, R6 ;  /* 0x0000000229067223 */ /* 0x040fe20000000006 */
[----:B------:R-:W-:Y:S01]  /*69a0*/  LOP3.LUT R2, R52, 0xffff0000, RZ, 0xc0, !PT ;  /* 0xffff000034027812 */ /* 0x000fe200078ec0ff */
[----:B------:R-:W-:Y:S01]  /*69b0*/  FFMA R11, R41, R32, R11 ;  /* 0x00000020290b7223 */ /* 0x000fe2000000000b */
[----:B------:R-:W-:Y:S01]  /*69c0*/  SHF.L.U32 R3, R53, 0x10, RZ ;  /* 0x0000001035037819 */ /* 0x000fe200000006ff */
[----:B------:R-:W-:Y:S01]  /*69d0*/  FFMA R8, R41, R0, R8 ;  /* 0x0000000029087223 */ /* 0x000fe20000000008 */
[----:B------:R-:W-:Y:S01]  /*69e0*/  LOP3.LUT R0, R53, 0xffff0000, RZ, 0xc0, !PT ;  /* 0xffff000035007812 */ /* 0x000fe200078ec0ff */
[C---:B------:R-:W-:Y:S01]  /*69f0*/  FMUL R9, R38.reuse, R13 ;  /* 0x0000000d26097220 */ /* 0x040fe20000400000 */
[----:B------:R-:W-:Y:S01]  /*6a00*/  F2FP.BF16.F32.PACK_AB R46, R5, R4 ;  /* 0x00000004052e723e */ /* 0x000fe200000010ff */
[C---:B------:R-:W-:Y:S01]  /*6a10*/  FMUL R10, R38.reuse, R14 ;  /* 0x0000000e260a7220 */ /* 0x040fe20000400000 */
[----:B------:R-:W-:Y:S01]  /*6a20*/  F2FP.BF16.F32.PACK_AB R47, R11, R6 ;  /* 0x000000060b2f723e */ /* 0x000fe200000010ff */
[----:B------:R-:W-:Y:S01]  /*6a30*/  FMUL R15, R38, R15 ;  /* 0x0000000f260f7220 */ /* 0x000fe20000400000 */
[----:B------:R-:W-:Y:S01]  /*6a40*/  SHF.L.U32 R4, R69, 0x10, RZ ;  /* 0x0000001045047819 */ /* 0x000fe200000006ff */
[C---:B------:R-:W-:Y:S01]  /*6a50*/  FFMA R9, R41.reuse, R2, R9 ;  /* 0x0000000229097223 */ /* 0x040fe20000000009 */
[C---:B------:R-:W-:Y:S01]  /*6a60*/  SHF.L.U32 R2, R54.reuse, 0x10, RZ ;  /* 0x0000001036027819 */ /* 0x040fe200000006ff */
[C---:B------:R-:W-:Y:S01]  /*6a70*/  FFMA R10, R41.reuse, R3, R10 ;  /* 0x00000003290a7223 */ /* 0x040fe2000000000a */
[----:B------:R-:W-:Y:S01]  /*6a80*/  LOP3.LUT R3, R54, 0xffff0000, RZ, 0xc0, !PT ;  /* 0xffff000036037812 */ /* 0x000fe200078ec0ff */
[----:B------:R-:W-:Y:S01]  /*6a90*/  FFMA R15, R41, R0, R15 ;  /* 0x00000000290f7223 */ /* 0x000fe2000000000f */
[----:B------:R-:W-:Y:S01]  /*6aa0*/  SHF.L.U32 R0, R55, 0x10, RZ ;  /* 0x0000001037007819 */ /* 0x000fe200000006ff */
[C---:B------:R-:W-:Y:S01]  /*6ab0*/  FMUL R13, R38.reuse, R17 ;  /* 0x00000011260d7220 */ /* 0x040fe20000400000 */
[----:B------:R-:W-:Y:S01]  /*6ac0*/  F2FP.BF16.F32.PACK_AB R8, R9, R8 ;  /* 0x000000080908723e */ /* 0x000fe200000010ff */
[----:B------:R-:W-:Y:S01]  /*6ad0*/  FMUL R14, R38, R18 ;  /* 0x00000012260e7220 */ /* 0x000fe20000400000 */
[----:B------:R-:W-:Y:S01]  /*6ae0*/  F2FP.BF16.F32.PACK_AB R9, R15, R10 ;  /* 0x0000000a0f09723e */ /* 0x000fe200000010ff */
[----:B------:R-:W-:Y:S01]  /*6af0*/  FFMA R12, R41, R2, R12 ;  /* 0x00000002290c7223 */ /* 0x000fe2000000000c */
[----:B------:R-:W-:Y:S01]  /*6b00*/  LOP3.LUT R2, R55, 0xffff0000, RZ, 0xc0, !PT ;  /* 0xffff000037027812 */ /* 0x000fe200078ec0ff */
[----:B------:R-:W-:Y:S01]  /*6b10*/  FFMA R13, R41, R3, R13 ;  /* 0x00000003290d7223 */ /* 0x000fe2000000000d */
[----:B------:R-:W-:Y:S01]  /*6b20*/  SHF.L.U32 R3, R61, 0x10, RZ ;  /* 0x000000103d037819 */ /* 0x000fe200000006ff */
[----:B------:R-:W-:Y:S01]  /*6b30*/  FFMA R14, R41, R0, R14 ;  /* 0x00000000290e7223 */ /* 0x000fe2000000000e */
[----:B------:R-:W-:Y:S01]  /*6b40*/  SHF.L.U32 R0, R60, 0x10, RZ ;  /* 0x000000103c007819 */ /* 0x000fe200000006ff */
[----:B------:R-:W-:Y:S01]  /*6b50*/  FMUL R19, R38, R19 ;  /* 0x0000001326137220 */ /* 0x000fe20000400000 */
[----:B------:R-:W-:Y:S01]  /*6b60*/  F2FP.BF16.F32.PACK_AB R10, R13, R12 ;  /* 0x0000000c0d0a723e */ /* 0x000fe200000010ff */
[----:B------:R1:W-:Y:S01]  /*6b70*/  STS.128 [R82], R44 ;  /* 0x0000002c52007388 */ /* 0x0003e20000000c00 */
[----:B------:R-:W-:Y:S01]  /*6b80*/  LOP3.LUT R5, R71, 0xffff0000, RZ, 0xc0, !PT ;  /* 0xffff000047057812 */ /* 0x000fe200078ec0ff */
[C---:B------:R-:W-:Y:S01]  /*6b90*/  FFMA R19, R41.reuse, R2, R19 ;  /* 0x0000000229137223 */ /* 0x040fe20000000013 */
[----:B------:R-:W-:Y:S01]  /*6ba0*/  LOP3.LUT R2, R60, 0xffff0000, RZ, 0xc0, !PT ;  /* 0xffff00003c027812 */ /* 0x000fe200078ec0ff */
[----:B------:R-:W-:Y:S01]  /*6bb0*/  FFMA R16, R41, R0, R16 ;  /* 0x0000000029107223 */ /* 0x000fe20000000010 */
[----:B------:R-:W-:Y:S01]  /*6bc0*/  LOP3.LUT R0, R61, 0xffff0000, RZ, 0xc0, !PT ;  /* 0xffff00003d007812 */ /* 0x000fe200078ec0ff */
[C---:B------:R-:W-:Y:S01]  /*6bd0*/  FMUL R17, R38.reuse, R21 ;  /* 0x0000001526117220 */ /* 0x040fe20000400000 */
[----:B------:R-:W-:Y:S01]  /*6be0*/  F2FP.BF16.F32.PACK_AB R11, R19, R14 ;  /* 0x0000000e130b723e */ /* 0x000fe200000010ff */
[C---:B------:R-:W-:Y:S01]  /*6bf0*/  FMUL R18, R38.reuse, R22 ;  /* 0x0000001626127220 */ /* 0x040fe20000400000 */
[----:B------:R-:W-:Y:S01]  /*6c00*/  FMUL R23, R38, R23 ;  /* 0x0000001726177220 */ /* 0x000fe20000400000 */
[C---:B------:R-:W-:Y:S01]  /*6c10*/  FFMA R17, R41.reuse, R2, R17 ;  /* 0x0000000229117223 */ /* 0x040fe20000000011 */
[C---:B------:R-:W-:Y:S01]  /*6c20*/  SHF.L.U32 R2, R62.reuse, 0x10, RZ ;  /* 0x000000103e027819 */ /* 0x040fe200000006ff */
[----:B------:R1:W-:Y:S01]  /*6c30*/  STS.128 [R95+0x10], R8 ;  /* 0x000010085f007388 */ /* 0x0003e20000000c00 */
[----:B------:R-:W-:Y:S01]  /*6c40*/  FFMA R18, R41, R3, R18 ;  /* 0x0000000329127223 */ /* 0x000fe20000000012 */
[----:B------:R-:W-:Y:S01]  /*6c50*/  SHF.L.U32 R3, R63, 0x10, RZ ;  /* 0x000000103f037819 */ /* 0x000fe200000006ff */
[----:B------:R-:W-:Y:S01]  /*6c60*/  FFMA R23, R41, R0, R23 ;  /* 0x0000000029177223 */ /* 0x000fe20000000017 */
[----:B------:R-:W-:Y:S01]  /*6c70*/  LOP3.LUT R0, R62, 0xffff0000, RZ, 0xc0, !PT ;  /* 0xffff00003e007812 */ /* 0x000fe200078ec0ff */
[C---:B------:R-:W-:Y:S01]  /*6c80*/  FMUL R21, R38.reuse, R25 ;  /* 0x0000001926157220 */ /* 0x040fe20000400000 */
[----:B------:R-:W-:Y:S01]  /*6c90*/  F2FP.BF16.F32.PACK_AB R16, R17, R16 ;  /* 0x000000101110723e */ /* 0x000fe200000010ff */
[C---:B------:R-:W-:Y:S01]  /*6ca0*/  FMUL R22, R38.reuse, R26 ;  /* 0x0000001a26167220 */ /* 0x040fe20000400000 */
[C---:B------:R-:W-:Y:S01]  /*6cb0*/  FFMA R20, R41.reuse, R2, R20 ;  /* 0x0000000229147223 */ /* 0x040fe20000000014 */
[----:B------:R-:W-:Y:S01]  /*6cc0*/  FFMA R21, R41, R0, R21 ;  /* 0x0000000029157223 */ /* 0x000fe20000000015 */
[----:B------:R-:W-:Y:S01]  /*6cd0*/  LOP3.LUT R0, R63, 0xffff0000, RZ, 0xc0, !PT ;  /* 0xffff00003f007812 */ /* 0x000fe200078ec0ff */
[C---:B------:R-:W-:Y:S01]  /*6ce0*/  FFMA R22, R41.reuse, R3, R22 ;  /* 0x0000000329167223 */ /* 0x040fe20000000016 */
[----:B------:R-:W-:Y:S01]  /*6cf0*/  FMUL R27, R38, R27 ;  /* 0x0000001b261b7220 */ /* 0x000fe20000400000 */
[----:B------:R-:W-:Y:S01]  /*6d00*/  SHF.L.U32 R2, R68, 0x10, RZ ;  /* 0x0000001044027819 */ /* 0x000fe200000006ff */
[----:B------:R-:W-:Y:S01]  /*6d10*/  FMUL R25, R38, R29 ;  /* 0x0000001d26197220 */ /* 0x000fe20000400000 */
[----:B------:R-:W-:Y:S01]  /*6d20*/  LOP3.LUT R3, R68, 0xffff0000, RZ, 0xc0, !PT ;  /* 0xffff000044037812 */ /* 0x000fe200078ec0ff */
[C---:B------:R-:W-:Y:S01]  /*6d30*/  FMUL R26, R38.reuse, R30 ;  /* 0x0000001e261a7220 */ /* 0x040fe20000400000 */
[C---:B------:R-:W-:Y:S01]  /*6d40*/  FFMA R27, R41.reuse, R0, R27 ;  /* 0x00000000291b7223 */ /* 0x040fe2000000001b */
[----:B------:R-:W-:Y:S01]  /*6d50*/  FFMA R24, R41, R2, R24 ;  /* 0x0000000229187223 */ /* 0x000fe20000000018 */
[----:B------:R-:W-:Y:S01]  /*6d60*/  LOP3.LUT R0, R69, 0xffff0000, RZ, 0xc0, !PT ;  /* 0xffff000045007812 */ /* 0x000fe200078ec0ff */
[C---:B------:R-:W-:Y:S01]  /*6d70*/  FFMA R25, R41.reuse, R3, R25 ;  /* 0x0000000329197223 */ /* 0x040fe20000000019 */
[----:B------:R-:W-:Y:S01]  /*6d80*/  FMUL R31, R38, R31 ;  /* 0x0000001f261f7220 */ /* 0x000fe20000400000 */
[C---:B------:R-:W-:Y:S01]  /*6d90*/  SHF.L.U32 R2, R70.reuse, 0x10, RZ ;  /* 0x0000001046027819 */ /* 0x040fe200000006ff */
[----:B------:R-:W-:Y:S01]  /*6da0*/  FFMA R26, R41, R4, R26 ;  /* 0x00000004291a7223 */ /* 0x000fe2000000001a */
[----:B------:R-:W-:Y:S01]  /*6db0*/  LOP3.LUT R3, R70, 0xffff0000, RZ, 0xc0, !PT ;  /* 0xffff000046037812 */ /* 0x000fe200078ec0ff */
[C---:B------:R-:W-:Y:S01]  /*6dc0*/  FMUL R29, R38.reuse, R33 ;  /* 0x00000021261d7220 */ /* 0x040fe20000400000 */
[----:B------:R-:W-:Y:S01]  /*6dd0*/  SHF.L.U32 R4, R71, 0x10, RZ ;  /* 0x0000001047047819 */ /* 0x000fe200000006ff */
[C---:B------:R-:W-:Y:S01]  /*6de0*/  FMUL R30, R38.reuse, R34 ;  /* 0x00000022261e7220 */ /* 0x040fe20000400000 */
[----:B------:R-:W-:Y:S01]  /*6df0*/  F2FP.BF16.F32.PACK_AB R17, R23, R18 ;  /* 0x000000121711723e */ /* 0x000fe200000010ff */
[----:B------:R-:W-:Y:S01]  /*6e00*/  FFMA R31, R41, R0, R31 ;  /* 0x00000000291f7223 */ /* 0x000fe2000000001f */
[----:B------:R-:W-:Y:S01]  /*6e10*/  FMUL R35, R38, R35 ;  /* 0x0000002326237220 */ /* 0x000fe20000400000 */
[----:B------:R-:W-:Y:S01]  /*6e20*/  F2FP.BF16.F32.PACK_AB R18, R21, R20 ;  /* 0x000000141512723e */ /* 0x000fe200000010ff */
[----:B------:R-:W-:Y:S01]  /*6e30*/  FFMA R28, R41, R2, R28 ;  /* 0x00000002291c7223 */ /* 0x000fe2000000001c */
[----:B------:R-:W-:Y:S01]  /*6e40*/  F2FP.BF16.F32.PACK_AB R19, R27, R22 ;  /* 0x000000161b13723e */ /* 0x000fe200000010ff */
[C---:B------:R-:W-:Y:S01]  /*6e50*/  FFMA R29, R41.reuse, R3, R29 ;  /* 0x00000003291d7223 */ /* 0x040fe2000000001d */
[C---:B------:R-:W-:Y:S01]  /*6e60*/  FFMA R30, R41.reuse, R4, R30 ;  /* 0x00000004291e7223 */ /* 0x040fe2000000001e */
[----:B------:R-:W-:Y:S01]  /*6e70*/  FFMA R35, R41, R5, R35 ;  /* 0x0000000529237223 */ /* 0x000fe20000000023 */
[----:B------:R-:W-:Y:S01]  /*6e80*/  F2FP.BF16.F32.PACK_AB R24, R25, R24 ;  /* 0x000000181918723e */ /* 0x000fe200000010ff */
[----:B------:R1:W-:Y:S01]  /*6e90*/  STS.128 [R94+0x20], R16 ;  /* 0x000020105e007388 */ /* 0x0003e20000000c00 */
[----:B------:R-:W-:Y:S02]  /*6ea0*/  F2FP.BF16.F32.PACK_AB R25, R31, R26 ;  /* 0x0000001a1f19723e */ /* 0x000fe400000010ff */
[----:B------:R-:W-:Y:S02]  /*6eb0*/  F2FP.BF16.F32.PACK_AB R26, R29, R28 ;  /* 0x0000001c1d1a723e */ /* 0x000fe400000010ff */
[----:B------:R-:W-:Y:S05]  /*6ec0*/  F2FP.BF16.F32.PACK_AB R27, R35, R30 ;  /* 0x0000001e231b723e */ /* 0x000fea00000010ff */
[----:B------:R1:W-:Y:S01]  /*6ed0*/  STS.128 [R102+0x30], R24 ;  /* 0x0000301866007388 */ /* 0x0003e20000000c00 */
[----:B------:R-:W-:Y:S01]  /*6ee0*/  @!PT LDS RZ, [RZ] ;  /* 0x00000000fffff984 */ /* 0x000fe20000000800 */
[----:B------:R-:W-:Y:S01]  /*6ef0*/  @!PT LDS RZ, [RZ] ;  /* 0x00000000fffff984 */ /* 0x000fe20000000800 */
[----:B------:R-:W-:Y:S01]  /*6f00*/  @!PT LDS RZ, [RZ] ;  /* 0x00000000fffff984 */ /* 0x000fe20000000800 */
[----:B------:R-:W-:Y:S01]  /*6f10*/  @!PT LDS RZ, [RZ] ;  /* 0x00000000fffff984 */ /* 0x000fe20000000800 */
[----:B------:R3:W-:Y:S07]  /*6f20*/  MEMBAR.ALL.CTA ;  /* 0x0000000000007992 */ /* 0x0007ee0000008000 */
[----:B---3--:R-:W3:Y:S02]  /*6f30*/  FENCE.VIEW.ASYNC.S ;  /* 0x00000000000073c6 */ /* 0x008ee40000000000 */
[----:B---3--:R-:W-:Y:S06]  /*6f40*/  BAR.SYNC.DEFER_BLOCKING 0x1, 0x80 ;  /* 0x0042000000007b1d */ /* 0x008fec0000010000 */
[----:B------:R-:W-:Y:S05]  /*6f50*/  @P0 BRA `(.L_x_93) ;  /* 0x0000000000340947 */ /* 0x000fea0003800000 */
[----:B------:R-:W3:Y:S01]  /*6f60*/  LDCU.64 UR6, c[0x0][0x348] ;  /* 0x00006900ff0677ac */ /* 0x000ee20008000a00 */
[----:B------:R-:W-:Y:S02]  /*6f70*/  R2UR UR42, R99 ;  /* 0x00000000632a72ca */ /* 0x000fe400000e0000 */
[----:B------:R-:W-:Y:S01]  /*6f80*/  R2UR UR43, R98 ;  /* 0x00000000622b72ca */ /* 0x000fe200000e0000 */
[----:B------:R-:W-:Y:S01]  /*6f90*/  UIADD3 UR4, UPT, UPT, UR49, 0x200, URZ ;  /* 0x0000020031047890 */ /* 0x000fe2000fffe0ff */
[----:B------:R-:W-:Y:S02]  /*6fa0*/  R2UR UR44, R96 ;  /* 0x00000000602c72ca */ /* 0x000fe400000e0000 */
[----:B------:R-:W-:Y:S03]  /*6fb0*/  R2UR UR45, R97 ;  /* 0x00000000612d72ca */ /* 0x000fe600000e0000 */
[----:B------:R-:W-:Y:S05]  /*6fc0*/  IMAD.U32 R76, RZ, RZ, UR4 ;  /* 0x00000004ff4c7e24 */ /* 0x000fea000f8e00ff */
[----:B------:R-:W-:Y:S01]  /*6fd0*/  R2UR UR40, R76 ;  /* 0x000000004c2872ca */ /* 0x000fe200000e0000 */
[----:B---3--:R-:W-:Y:S04]  /*6fe0*/  UIADD3 UR4, UP0, UPT, UR6, 0x780, URZ ;  /* 0x0000078006047890 */ /* 0x008fe8000ff1e0ff */
[----:B------:R-:W-:Y:S09]  /*6ff0*/  UIADD3.X UR5, UPT, UPT, URZ, UR7, URZ, UP0, !UPT ;  /* 0x00000007ff057290 */ /* 0x000ff200087fe4ff */
[----:B------:R3:W-:Y:S01]  /*7000*/  UTMASTG.5D.IM2COL [UR40], [UR4] ;  /* 0x00000028040073b5 */ /* 0x0007e20008060000 */
[----:B------:R0:W-:Y:S01]  /*7010*/  UTMACMDFLUSH ;  /* 0x00000000000079b7 */ /* 0x0001e20000000000 */
[----:B---3--:R-:W-:Y:S04]  /*7020*/  DEPBAR.LE SB0, 0x1 ;  /* 0x000080400000791a */ /* 0x008fe80000000000 */
.L_x_93:
[----:B------:R-:W-:Y:S05]  /*7030*/  BSYNC.RECONVERGENT B0 ;  /* 0x0000000000007941 */ /* 0x000fea0003800200 */
.L_x_92:
[----:B------:R-:W-:Y:S01]  /*7040*/  BAR.SYNC.DEFER_BLOCKING 0x1, 0x80 ;  /* 0x0042000000007b1d */ /* 0x000fe20000010000 */
[----:B------:R-:W-:Y:S01]  /*7050*/  ISETP.NE.AND P1, PT, R101, RZ, PT ;  /* 0x000000ff6500720c */ /* 0x000fe20003f25270 */
[----:B------:R-:W-:Y:S01]  /*7060*/  UISETP.NE.AND UP0, UPT, UR53, URZ, UPT ;  /* 0x000000ff3500728c */ /* 0x000fe2000bf05270 */
[----:B------:R-:W-:Y:S11]  /*7070*/  LEA R2, R57, UR49, 0x3 ;  /* 0x0000003139027c11 */ /* 0x000ff6000f8e18ff */
[----:B------:R-:W-:Y:S01]  /*7080*/  @P1 SHF.L.U32 R4, R81, 0x1f, RZ ;  /* 0x0000001f51041819 */ /* 0x000fe200000006ff */
[----:B------:R-:W-:Y:S06]  /*7090*/  BRA.U !UP0, `(.L_x_94) ;  /* 0x0000000108247547 */ /* 0x000fec000b800000 */
[----:B------:R-:W3:Y:S01]  /*70a0*/  S2R R0, SR_CgaCtaId ;  /* 0x0000000000007919 */ /* 0x000ee20000008800 */
[----:B------:R-:W-:Y:S01]  /*70b0*/  IMAD.U32 R3, RZ, RZ, UR50 ;  /* 0x00000032ff037e24 */ /* 0x000fe2000f8e00ff */
[----:B------:R-:W-:Y:S04]  /*70c0*/  UIADD3 UR4, UPT, UPT, UR50, 0x1, URZ ;  /* 0x0000000132047890 */ /* 0x000fe8000fffe0ff */
[----:B------:R-:W-:Y:S01]  /*70d0*/  @P1 LEA R3, R3, UR49, 0x3 ;  /* 0x0000003103031c11 */ /* 0x000fe2000f8e18ff */
[----:B------:R-:W-:Y:S04]  /*70e0*/  UISETP.NE.AND UP0, UPT, UR4, 0x4, UPT ;  /* 0x000000040400788c */ /* 0x000fe8000bf05270 */
[----:B------:R-:W-:Y:S01]  /*70f0*/  @P1 VIADD R3, R3, 0x80 ;  /* 0x0000008003031836 */ /* 0x000fe20000000000 */
[----:B------:R-:W-:Y:S04]  /*7100*/  USEL UR50, UR4, URZ, UP0 ;  /* 0x000000ff04327287 */ /* 0x000fe80008000000 */
[----:B---3--:R-:W-:Y:S04]  /*7110*/  @P1 PRMT R0, R0, 0x654, R3 ;  /* 0x0000065400001816 */ /* 0x008fe80000000003 */
[----:B------:R3:W-:Y:S04]  /*7120*/  @P1 SYNCS.ARRIVE.TRANS64.RED.A1T0 RZ, [R0+URZ], RZ ;  /* 0x000000ff00ff19a7 */ /* 0x0007e800081004ff */
.L_x_94:
[----:B------:R-:W4:Y:S01]  /*7130*/  @P1 SYNCS.PHASECHK.TRANS64.TRYWAIT P0, [R2+URZ+0x60], R4 ;  /* 0x00006004020015a7 */ /* 0x000f2200080011ff */
[----:B------:R-:W-:Y:S01]  /*7140*/  BSSY B1, `(.L_x_95) ;  /* 0x0000016000017945 */ /* 0x000fe20003800000 */
[----:B----4-:R-:W-:Y:S03]  /*7150*/  @P1 SEL R58, RZ, 0x1, !P0 ;  /* 0x00000001ff3a1807 */ /* 0x010fe60004000000 */
[----:B------:R-:W-:Y:S05]  /*7160*/  @!P1 BRA `(.L_x_96) ;  /* 0x00000000004c9947 */ /* 0x000fea0003800000 */
[----:B------:R-:W-:Y:S01]  /*7170*/  ISETP.NE.AND P0, PT, R58, RZ, PT ;  /* 0x000000ff3a00720c */ /* 0x000fe20003f05270 */
[----:B------:R-:W-:Y:S01]  /*7180*/  BSSY B0, `(.L_x_97) ;  /* 0x000000b000007945 */ /* 0x000fe20003800000 */
[----:B------:R-:W-:Y:S11]  /*7190*/  ISETP.NE.AND P1, PT, R59, RZ, PT ;  /* 0x000000ff3b00720c */ /* 0x000ff60003f25270 */
[----:B------:R-:W-:Y:S02]  /*71a0*/  @!UPT UIADD3 URZ, UPT, UPT, URZ, URZ, URZ ;  /* 0x000000fffffff290 */ /* 0x000fe4000fffe0ff */
[C---:B------:R-:W-:Y:S01]  /*71b0*/  @P1 IMAD R6, R57.reuse, 0x2000, R82 ;  /* 0x0000200039061824 */ /* 0x040fe200078e0252 */
[C---:B------:R-:W-:Y:S01]  /*71c0*/  @P1 LEA R4, R57.reuse, R94, 0xd ;  /* 0x0000005e39041211 */ /* 0x040fe200078e68ff */
[C---:B------:R-:W-:Y:S02]  /*71d0*/  @P1 IMAD R5, R57.reuse, 0x2000, R95 ;  /* 0x0000200039051824 */ /* 0x040fe400078e025f */
[----:B------:R-:W-:Y:S01]  /*71e0*/  @P1 IMAD R3, R57, 0x2000, R102 ;  /* 0x0000200039031824 */ /* 0x000fe200078e0266 */
[----:B------:R-:W-:Y:S06]  /*71f0*/  @P0 BRA `(.L_x_98) ;  /* 0x00000000000c0947 */ /* 0x000fec0003800000 */
[----:B---3--:R-:W-:Y:S04]  /*7200*/  SHF.L.U32 R0, R81, 0x1f, RZ ;  /* 0x0000001f51007819 */ /* 0x008fe800000006ff */
[----:B------:R-:W3:Y:S02]  /*7210*/  SYNCS.PHASECHK.TRANS64.TRYWAIT P0, [R2+URZ+0x60], R0 ;  /* 0x00006000020075a7 */ /* 0x000ee400080011ff */
[----:B---3--:R-:W-:Y:S05]  /*7220*/  @!P0 BRA `(.L_x_99) ;  /* 0x00000030005c8947 */ /* 0x008fea0003800000 */
.L_x_98:
[----:B------:R-:W-:Y:S05]  /*7230*/  BSYNC B0 ;  /* 0x0000000000007941 */ /* 0x000fea0003800000 */
.L_x_97:
[----:B------:R-:W-:Y:S02]  /*7240*/  ISETP.NE.AND P0, PT, R59, RZ, PT ;  /* 0x000000ff3b00720c */ /* 0x000fe40003f05270 */
[----:B------:R-:W-:Y:S11]  /*7250*/  IADD3 R57, PT, PT, R57, 0x1, RZ ;  /* 0x0000000139397810 */ /* 0x000ff60007ffe0ff */
[----:B------:R4:W1:Y:S04]  /*7260*/  @P0 LDS.128 R48, [R6] ;  /* 0x0000000006300984 */ /* 0x0008680000000c00 */
[----:B------:R4:W1:Y:S04]  /*7270*/  @P0 LDS.128 R52, [R5+0x10] ;  /* 0x0000100005340984 */ /* 0x0008680000000c00 */
[----:B------:R4:W1:Y:S04]  /*7280*/  @P0 LDS.128 R60, [R4+0x20] ;  /* 0x00002000043c0984 */ /* 0x0008680000000c00 */
[----:B------:R4:W1:Y:S02]  /*7290*/  @P0 LDS.128 R68, [R3+0x30] ;  /* 0x0000300003440984 */ /* 0x0008640000000c00 */
.L_x_96:
[----:B------:R-:W-:Y:S05]  /*72a0*/  BSYNC B1 ;  /* 0x0000000000017941 */ /* 0x000fea0003800000 */
.L_x_95:
[----:B---3--:R-:W-:Y:S05]  /*72b0*/  VIADD R0, R39, 0x20 ;  /* 0x0000002027007836 */ /* 0x008fea0000000000 */
[----:B------:R-:W-:Y:S04]  /*72c0*/  SHF.R.U32.HI R0, RZ, 0x15, R0 ;  /* 0x00000015ff007819 */ /* 0x000fe80000011600 */
[----:B------:R-:W-:Y:S11]  /*72d0*/  LOP3.LUT P0, RZ, R0, 0x3, R86, 0x48, !PT ;  /* 0x0000000300ff7812 */ /* 0x000ff60007804856 */
[----:B------:R-:W-:Y:S02]  /*72e0*/  @!UPT UIADD3 URZ, UPT, UPT, URZ, URZ, URZ ;  /* 0x000000fffffff290 */ /* 0x000fe4000fffe0ff */
[----:B------:R-:W-:Y:S05]  /*72f0*/  @!P0 BRA `(.L_x_100) ;  /* 0x0000000000408947 */ /* 0x000fea0003800000 */
[----:B------:R-:W3:Y:S01]  /*7300*/  LDCU.64 UR8, c[0x4][0x70] ;  /* 0x01000e00ff0877ac */ /* 0x000ee20008000a00 */
[----:B----4-:R-:W-:Y:S01]  /*7310*/  MOV R3, 0x0 ;  /* 0x0000000000037802 */ /* 0x010fe20000000f00 */
[----:B------:R-:W-:Y:S02]  /*7320*/  HFMA2 R12, -RZ, RZ, 0, 5.9604644775390625e-08 ;  /* 0x00000001ff0c7431 */ /* 0x000fe400000001ff */
[----:B-1----:R-:W-:Y:S02]  /*7330*/  IMAD.MOV.U32 R8, RZ, RZ, 0x192 ;  /* 0x00000192ff087424 */ /* 0x002fe400078e00ff */
[----:B------:R-:W-:Y:S01]  /*7340*/  IMAD.MOV.U32 R13, RZ, RZ, RZ ;  /* 0x000000ffff0d7224 */ /* 0x000fe200078e00ff */
[----:B------:R-:W1:Y:S01]  /*7350*/  LDCU.64 UR6, c[0x4][0x78] ;  /* 0x01000f00ff0677ac */ /* 0x000e620008000a00 */
[----:B------:R-:W4:Y:S01]  /*7360*/  LDC.64 R2, c[0x4][R3] ;  /* 0x0100000003027b82 */ /* 0x000f220000000a00 */
[----:B------:R-:W5:Y:S01]  /*7370*/  LDCU.64 UR4, c[0x4][0x10] ;  /* 0x01000200ff0477ac */ /* 0x000f620008000a00 */
[----:B---3--:R-:W-:Y:S01]  /*7380*/  MOV R5, UR9 ;  /* 0x0000000900057c02 */ /* 0x008fe20008000f00 */
[----:B------:R-:W-:Y:S01]  /*7390*/  IMAD.U32 R4, RZ, RZ, UR8 ;  /* 0x00000008ff047e24 */ /* 0x000fe2000f8e00ff */
[----:B-1----:R-:W-:Y:S01]  /*73a0*/  MOV R7, UR7 ;  /* 0x0000000700077c02 */ /* 0x002fe20008000f00 */
[----:B------:R-:W-:Y:S01]  /*73b0*/  IMAD.U32 R6, RZ, RZ, UR6 ;  /* 0x00000006ff067e24 */ /* 0x000fe2000f8e00ff */
[----:B-----5:R-:W-:Y:S01]  /*73c0*/  MOV R11, UR5 ;  /* 0x00000005000b7c02 */ /* 0x020fe20008000f00 */
[----:B------:R-:W-:Y:S02]  /*73d0*/  IMAD.U32 R10, RZ, RZ, UR4 ;  /* 0x00000004ff0a7e24 */ /* 0x000fe4000f8e00ff */
[----:B------:R-:W-:Y:S07]  /*73e0*/  LEPC R20, `(.L_x_100) ;  /* 0x000000001014794e */ /* 0x000fee0000000000 */
[----:B--2-4-:R-:W-:Y:S05]  /*73f0*/  CALL.ABS.NOINC R2 ;  /* 0x0000000002007343 */ /* 0x014fea0003c00000 */
.L_x_100:
[----:B-1--4-:R-:W-:Y:S01]  /*7400*/  SHF.L.U32 R3, R48, 0x10, RZ ;  /* 0x0000001030037819 */ /* 0x012fe200000006ff */
[----:B------:R-:W-:Y:S05]  /*7410*/  WARPSYNC.ALL ;  /* 0x0000000000007948 */ /* 0x000fea0003800000 */
[----:B------:R-:W-:Y:S01]  /*7420*/  R2UR UR4, R39 ;  /* 0x00000000270472ca */ /* 0x000fe200000e0000 */
[----:B------:R-:W1:Y:S01]  /*7430*/  S2R R103, SR_CgaCtaId ;  /* 0x0000000000677919 */ /* 0x000e620000008800 */
[C---:B------:R-:W-:Y:S01]  /*7440*/  SHF.L.U32 R40, R50.reuse, 0x10, RZ ;  /* 0x0000001032287819 */ /* 0x040fe200000006ff */
[----:B------:R-:W-:Y:S01]  /*7450*/  BSSY.RECONVERGENT B0, `(.L_x_101) ;  /* 0x0000090000007945 */ /* 0x000fe20003800200 */
[----:B------:R-:W-:Y:S02]  /*7460*/  LOP3.LUT R42, R50, 0xffff0000, RZ, 0xc0, !PT ;  /* 0xffff0000322a7812 */ /* 0x000fe400078ec0ff */
[C---:B------:R-:W-:Y:S02]  /*7470*/  SHF.L.U32 R43, R51.reuse, 0x10, RZ ;  /* 0x00000010332b7819 */ /* 0x040fe400000006ff */
[----:B------:R-:W-:Y:S02]  /*7480*/  LOP3.LUT R44, R51, 0xffff0000, RZ, 0xc0, !PT ;  /* 0xffff0000332c7812 */ /* 0x000fe400078ec0ff */
[----:B------:R-:W-:Y:S02]  /*7490*/  ISETP.NE.AND P6, PT, R101, RZ, PT ;  /* 0x000000ff6500720c */ /* 0x000fe40003fc5270 */
[----:B------:R-:W-:Y:S01]  /*74a0*/  ISETP.NE.AND P0, PT, R84, RZ, PT ;  /* 0x000000ff5400720c */ /* 0x000fe20003f05270 */
[----:B------:R-:W3:Y:S02]  /*74b0*/  LDTM.x32 R4, tmem[UR4+0x20] ;  /* 0x00002004000479ee */ /* 0x000ee400082c0000 */
[----:B---3--:R-:W-:Y:S01]  /*74c0*/  FMUL R0, R38, R4 ;  /* 0x0000000426007220 */ /* 0x008fe20000400000 */
[----:B------:R-:W-:Y:S01]  /*74d0*/  LOP3.LUT R4, R48, 0xffff0000, RZ, 0xc0, !PT ;  /* 0xffff000030047812 */ /* 0x000fe200078ec0ff */
[C---:B------:R-:W-:Y:S01]  /*74e0*/  FMUL R2, R38.reuse, R5 ;  /* 0x0000000526027220 */ /* 0x040fe20000400000 */
[----:B------:R-:W-:Y:S01]  /*74f0*/  SHF.L.U32 R5, R49, 0x10, RZ ;  /* 0x0000001031057819 */ /* 0x000fe200000006ff */
[C---:B------:R-:W-:Y:S01]  /*7500*/  FFMA R0, R41.reuse, R3, R0 ;  /* 0x0000000329007223 */ /* 0x040fe20000000000 */
[C---:B------:R-:W-:Y:S01]  /*7510*/  FMUL R3, R38.reuse, R6 ;  /* 0x0000000626037220 */ /* 0x040fe20000400000 */
[----:B------:R-:W-:Y:S01]  /*7520*/  FFMA R2, R41, R4, R2 ;  /* 0x0000000429027223 */ /* 0x000fe20000000002 */
[----:B------:R-:W-:Y:S01]  /*7530*/  LOP3.LUT R4, R49, 0xffff0000, RZ, 0xc0, !PT ;  /* 0xffff000031047812 */ /* 0x000fe200078ec0ff */
[C---:B------:R-:W-:Y:S01]  /*7540*/  FMUL R7, R38.reuse, R7 ;  /* 0x0000000726077220 */ /* 0x040fe20000400000 */
[C---:B------:R-:W-:Y:S01]  /*7550*/  FFMA R3, R41.reuse, R5, R3 ;  /* 0x0000000529037223 */ /* 0x040fe20000000003 */
[C---:B------:R-:W-:Y:S01]  /*7560*/  FMUL R5, R38.reuse, R9 ;  /* 0x0000000926057220 */ /* 0x040fe20000400000 */
[C---:B------:R-:W-:Y:S01]  /*7570*/  FMUL R6, R38.reuse, R10 ;  /* 0x0000000a26067220 */ /* 0x040fe20000400000 */
[----:B------:R-:W-:Y:S01]  /*7580*/  FFMA R7, R41, R4, R7 ;  /* 0x0000000429077223 */ /* 0x000fe20000000007 */
[C---:B------:R-:W-:Y:S01]  /*7590*/  FMUL R4, R38.reuse, R8 ;  /* 0x0000000826047220 */ /* 0x040fe20000400000 */
[C---:B------:R-:W-:Y:S01]  /*75a0*/  FMUL R11, R38.reuse, R11 ;  /* 0x0000000b260b7220 */ /* 0x040fe20000400000 */
[C---:B------:R-:W-:Y:S01]  /*75b0*/  FMUL R8, R38.reuse, R19 ;  /* 0x0000001326087220 */ /* 0x040fe20000400000 */
[----:B------:R-:W-:Y:S01]  /*75c0*/  FMUL R19, R38, R30 ;  /* 0x0000001e26137220 */ /* 0x000fe20000400000 */
[----:B------:R-:W-:Y:S01]  /*75d0*/  F2FP.BF16.F32.PACK_AB R45, R7, R3 ;  /* 0x00000003072d723e */ /* 0x000fe200000010ff */
[C---:B------:R-:W-:Y:S01]  /*75e0*/  FFMA R4, R41.reuse, R40, R4 ;  /* 0x0000002829047223 */ /* 0x040fe20000000004 */
[----:B------:R-:W-:Y:S01]  /*75f0*/  SHF.L.U32 R40, R52, 0x10, RZ ;  /* 0x0000001034287819 */ /* 0x000fe200000006ff */
[C---:B------:R-:W-:Y:S01]  /*7600*/  FFMA R5, R41.reuse, R42, R5 ;  /* 0x0000002a29057223 */ /* 0x040fe20000000005 */
[C---:B------:R-:W-:Y:S01]  /*7610*/  FFMA R6, R41.reuse, R43, R6 ;  /* 0x0000002b29067223 */ /* 0x040fe20000000006 */
[----:B------:R-:W-:Y:S01]  /*7620*/  FFMA R11, R41, R44, R11 ;  /* 0x0000002c290b7223 */ /* 0x000fe2000000000b */
[----:B------:R-:W-:Y:S01]  /*7630*/  F2FP.BF16.F32.PACK_AB R44, R2, R0 ;  /* 0x00000000022c723e */ /* 0x000fe200000010ff */
[C---:B------:R-:W-:Y:S01]  /*7640*/  FMUL R3, R38.reuse, R14 ;  /* 0x0000000e26037220 */ /* 0x040fe20000400000 */
[----:B------:R-:W-:Y:S01]  /*7650*/  F2FP.BF16.F32.PACK_AB R46, R5, R4 ;  /* 0x00000004052e723e */ /* 0x000fe200000010ff */
[----:B------:R-:W-:Y:S01]  /*7660*/  FMUL R14, R38, R25 ;  /* 0x00000019260e7220 */ /* 0x000fe20000400000 */
[----:B------:R-:W-:Y:S01]  /*7670*/  LOP3.LUT R25, R52, 0xffff0000, RZ, 0xc0, !PT ;  /* 0xffff000034197812 */ /* 0x000fe200078ec0ff */
[C---:B------:R-:W-:Y:S01]  /*7680*/  FMUL R0, R38.reuse, R12 ;  /* 0x0000000c26007220 */ /* 0x040fe20000400000 */
[----:B------:R-:W-:Y:S01]  /*7690*/  F2FP.BF16.F32.PACK_AB R47, R11, R6 ;  /* 0x000000060b2f723e */ /* 0x000fe200000010ff */
[C---:B------:R-:W-:Y:S01]  /*76a0*/  FMUL R2, R38.reuse, R13 ;  /* 0x0000000d26027220 */ /* 0x040fe20000400000 */
[C---:B------:R-:W-:Y:S01]  /*76b0*/  FMUL R4, R38.reuse, R15 ;  /* 0x0000000f26047220 */ /* 0x040fe20000400000 */
[----:B------:R-:W-:Y:S01]  /*76c0*/  FMUL R15, R38, R26 ;  /* 0x0000001a260f7220 */ /* 0x000fe20000400000 */
[----:B------:R-:W-:Y:S01]  /*76d0*/  SHF.L.U32 R26, R53, 0x10, RZ ;  /* 0x00000010351a7819 */ /* 0x000fe200000006ff */
[C---:B------:R-:W-:Y:S01]  /*76e0*/  FFMA R0, R41.reuse, R40, R0 ;  /* 0x0000002829007223 */ /* 0x040fe20000000000 */
[----:B------:R-:W-:Y:S01]  /*76f0*/  FFMA R2, R41, R25, R2 ;  /* 0x0000001929027223 */ /* 0x000fe20000000002 */
[----:B------:R-:W-:Y:S01]  /*7700*/  SHF.L.U32 R25, R54, 0x10, RZ ;  /* 0x0000001036197819 */ /* 0x000fe200000006ff */
[C---:B------:R-:W-:Y:S01]  /*7710*/  FMUL R5, R38.reuse, R16 ;  /* 0x0000001026057220 */ /* 0x040fe20000400000 */
[C---:B------:R-:W-:Y:S01]  /*7720*/  FMUL R16, R38.reuse, R27 ;  /* 0x0000001b26107220 */ /* 0x040fe20000400000 */
[----:B------:R-:W-:Y:S01]  /*7730*/  LOP3.LUT R27, R53, 0xffff0000, RZ, 0xc0, !PT ;  /* 0xffff0000351b7812 */ /* 0x000fe200078ec0ff */
[C---:B------:R-:W-:Y:S01]  /*7740*/  FMUL R6, R38.reuse, R17 ;  /* 0x0000001126067220 */ /* 0x040fe20000400000 */
[----:B------:R-:W-:Y:S01]  /*7750*/  FMUL R17, R38, R28 ;  /* 0x0000001c26117220 */ /* 0x000fe20000400000 */
[----:B------:R-:W-:Y:S01]  /*7760*/  F2FP.BF16.F32.PACK_AB R28, R2, R0 ;  /* 0x00000000021c723e */ /* 0x000fe200000010ff */
[----:B------:R-:W-:Y:S01]  /*7770*/  FFMA R3, R41, R26, R3 ;  /* 0x0000001a29037223 */ /* 0x000fe20000000003 */
[----:B------:R-:W-:Y:S01]  /*7780*/  LOP3.LUT R26, R54, 0xffff0000, RZ, 0xc0, !PT ;  /* 0xffff0000361a7812 */ /* 0x000fe200078ec0ff */
[----:B------:R-:W-:Y:S01]  /*7790*/  STS.128 [R82+0x2000], R44 ;  /* 0x0020002c52007388 */ /* 0x000fe20000000c00 */
[----:B------:R-:W-:Y:S01]  /*77a0*/  SHF.L.U32 R0, R55, 0x10, RZ ;  /* 0x0000001037007819 */ /* 0x000fe200000006ff */
[----:B------:R-:W-:Y:S01]  /*77b0*/  FFMA R4, R41, R27, R4 ;  /* 0x0000001b29047223 */ /* 0x000fe20000000004 */
[----:B------:R-:W-:Y:S01]  /*77c0*/  LOP3.LUT R2, R55, 0xffff0000, RZ, 0xc0, !PT ;  /* 0xffff000037027812 */ /* 0x000fe200078ec0ff */
[C---:B------:R-:W-:Y:S01]  /*77d0*/  FMUL R7, R38.reuse, R18 ;  /* 0x0000001226077220 */ /* 0x040fe20000400000 */
[C---:B------:R-:W-:Y:S01]  /*77e0*/  FFMA R5, R41.reuse, R25, R5 ;  /* 0x0000001929057223 */ /* 0x040fe20000000005 */
[C---:B------:R-:W-:Y:S01]  /*77f0*/  FFMA R6, R41.reuse, R26, R6 ;  /* 0x0000001a29067223 */ /* 0x040fe20000000006 */
[----:B------:R-:W-:Y:S01]  /*7800*/  FMUL R18, R38, R29 ;  /* 0x0000001d26127220 */ /* 0x000fe20000400000 */
[----:B------:R-:W-:Y:S01]  /*7810*/  F2FP.BF16.F32.PACK_AB R29, R4, R3 ;  /* 0x00000003041d723e */ /* 0x000fe200000010ff */
[C---:B------:R-:W-:Y:S01]  /*7820*/  FFMA R7, R41.reuse, R0, R7 ;  /* 0x0000000029077223 */ /* 0x040fe20000000007 */
[C---:B------:R-:W-:Y:S01]  /*7830*/  SHF.L.U32 R0, R60.reuse, 0x10, RZ ;  /* 0x000000103c007819 */ /* 0x040fe200000006ff */
[----:B------:R-:W-:Y:S01]  /*7840*/  FFMA R8, R41, R2, R8 ;  /* 0x0000000229087223 */ /* 0x000fe20000000008 */
[----:B------:R-:W-:Y:S01]  /*7850*/  LOP3.LUT R3, R60, 0xffff0000, RZ, 0xc0, !PT ;  /* 0xffff00003c037812 */ /* 0x000fe200078ec0ff */
[C---:B------:R-:W-:Y:S01]  /*7860*/  FMUL R9, R38.reuse, R20 ;  /* 0x0000001426097220 */ /* 0x040fe20000400000 */
[----:B------:R-:W-:Y:S01]  /*7870*/  SHF.L.U32 R2, R61, 0x10, RZ ;  /* 0x000000103d027819 */ /* 0x000fe200000006ff */
[----:B------:R-:W-:Y:S01]  /*7880*/  FMUL R10, R38, R21 ;  /* 0x00000015260a7220 */ /* 0x000fe20000400000 */
[----:B------:R-:W-:Y:S01]  /*7890*/  F2FP.BF16.F32.PACK_AB R30, R6, R5 ;  /* 0x00000005061e723e */ /* 0x000fe200000010ff */
[----:B------:R-:W-:Y:S01]  /*78a0*/  FMUL R11, R38, R22 ;  /* 0x00000016260b7220 */ /* 0x000fe20000400000 */
[----:B------:R-:W-:Y:S01]  /*78b0*/  SHF.L.U32 R4, R71, 0x10, RZ ;  /* 0x0000001047047819 */ /* 0x000fe200000006ff */
[----:B------:R-:W-:Y:S01]  /*78c0*/  FFMA R9, R41, R0, R9 ;  /* 0x0000000029097223 */ /* 0x000fe20000000009 */
[----:B------:R-:W-:Y:S01]  /*78d0*/  LOP3.LUT R0, R61, 0xffff0000, RZ, 0xc0, !PT ;  /* 0xffff00003d007812 */ /* 0x000fe200078ec0ff */
[----:B------:R-:W-:Y:S01]  /*78e0*/  FFMA R10, R41, R3, R10 ;  /* 0x00000003290a7223 */ /* 0x000fe2000000000a */
[----:B------:R-:W-:Y:S01]  /*78f0*/  SHF.L.U32 R3, R63, 0x10, RZ ;  /* 0x000000103f037819 */ /* 0x000fe200000006ff */
[----:B------:R-:W-:Y:S01]  /*7900*/  FFMA R11, R41, R2, R11 ;  /* 0x00000002290b7223 */ /* 0x000fe2000000000b */
[----:B------:R-:W-:Y:S01]  /*7910*/  SHF.L.U32 R2, R62, 0x10, RZ ;  /* 0x000000103e027819 */ /* 0x000fe200000006ff */
[C---:B------:R-:W-:Y:S01]  /*7920*/  FMUL R12, R38.reuse, R23 ;  /* 0x00000017260c7220 */ /* 0x040fe20000400000 */
[----:B------:R-:W-:Y:S01]  /*7930*/  LOP3.LUT R5, R71, 0xffff0000, RZ, 0xc0, !PT ;  /* 0xffff000047057812 */ /* 0x000fe200078ec0ff */
[C---:B------:R-:W-:Y:S01]  /*7940*/  FMUL R13, R38.reuse, R24 ;  /* 0x00000018260d7220 */ /* 0x040fe20000400000 */
[----:B------:R-:W-:Y:S01]  /*7950*/  FMUL R20, R38, R31 ;  /* 0x0000001f26147220 */ /* 0x000fe20000400000 */
[----:B------:R-:W-:Y:S01]  /*7960*/  F2FP.BF16.F32.PACK_AB R31, R8, R7 ;  /* 0x00000007081f723e */ /* 0x000fe200000010ff */
[C---:B------:R-:W-:Y:S01]  /*7970*/  FFMA R12, R41.reuse, R0, R12 ;  /* 0x00000000290c7223 */ /* 0x040fe2000000000c */
[----:B------:R-:W-:Y:S01]  /*7980*/  LOP3.LUT R0, R62, 0xffff0000, RZ, 0xc0, !PT ;  /* 0xffff00003e007812 */ /* 0x000fe200078ec0ff */
[----:B------:R-:W-:Y:S01]  /*7990*/  FFMA R13, R41, R2, R13 ;  /* 0x00000002290d7223 */ /* 0x000fe2000000000d */
[----:B------:R-:W-:Y:S01]  /*79a0*/  LOP3.LUT R2, R63, 0xffff0000, RZ, 0xc0, !PT ;  /* 0xffff00003f027812 */ /* 0x000fe200078ec0ff */
[----:B------:R-:W-:Y:S01]  /*79b0*/  FMUL R21, R38, R32 ;  /* 0x0000002026157220 */ /* 0x000fe20000400000 */
[----:B------:R-:W-:Y:S01]  /*79c0*/  F2FP.BF16.F32.PACK_AB R8, R10, R9 ;  /* 0x000000090a08723e */ /* 0x000fe200000010ff */
[C---:B------:R-:W-:Y:S01]  /*79d0*/  FFMA R14, R41.reuse, R0, R14 ;  /* 0x00000000290e7223 */ /* 0x040fe2000000000e */
[----:B------:R-:W-:Y:S01]  /*79e0*/  SHF.L.U32 R0, R68, 0x10, RZ ;  /* 0x0000001044007819 */ /* 0x000fe200000006ff */
[----:B------:R-:W-:Y:S01]  /*79f0*/  STS.128 [R95+0x2010], R28 ;  /* 0x0020101c5f007388 */ /* 0x000fe20000000c00 */
[----:B------:R-:W-:Y:S01]  /*7a00*/  F2FP.BF16.F32.PACK_AB R9, R12, R11 ;  /* 0x0000000b0c09723e */ /* 0x000fe200000010ff */
[----:B------:R-:W-:Y:S01]  /*7a10*/  FFMA R15, R41, R3, R15 ;  /* 0x00000003290f7223 */ /* 0x000fe2000000000f */
[----:B------:R-:W-:Y:S01]  /*7a20*/  SHF.L.U32 R3, R69, 0x10, RZ ;  /* 0x0000001045037819 */ /* 0x000fe200000006ff */
[C---:B------:R-:W-:Y:S01]  /*7a30*/  FFMA R16, R41.reuse, R2, R16 ;  /* 0x0000000229107223 */ /* 0x040fe20000000010 */
[----:B------:R-:W-:Y:S01]  /*7a40*/  LOP3.LUT R2, R68, 0xffff0000, RZ, 0xc0, !PT ;  /* 0xffff000044027812 */ /* 0x000fe200078ec0ff */
[----:B------:R-:W-:Y:S01]  /*7a50*/  FFMA R17, R41, R0, R17 ;  /* 0x0000000029117223 */ /* 0x000fe20000000011 */
[----:B------:R-:W-:Y:S01]  /*7a60*/  LOP3.LUT R0, R69, 0xffff0000, RZ, 0xc0, !PT ;  /* 0xffff000045007812 */ /* 0x000fe200078ec0ff */
[C---:B------:R-:W-:Y:S01]  /*7a70*/  FMUL R22, R38.reuse, R33 ;  /* 0x0000002126167220 */ /* 0x040fe20000400000 */
[----:B------:R-:W-:Y:S01]  /*7a80*/  FMUL R23, R38, R34 ;  /* 0x0000002226177220 */ /* 0x000fe20000400000 */
[C---:B------:R-:W-:Y:S01]  /*7a90*/  FFMA R18, R41.reuse, R2, R18 ;  /* 0x0000000229127223 */ /* 0x040fe20000000012 */
[C---:B------:R-:W-:Y:S01]  /*7aa0*/  FFMA R19, R41.reuse, R3, R19 ;  /* 0x0000000329137223 */ /* 0x040fe20000000013 */
[C---:B------:R-:W-:Y:S01]  /*7ab0*/  SHF.L.U32 R2, R70.reuse, 0x10, RZ ;  /* 0x0000001046027819 */ /* 0x040fe200000006ff */
[C---:B------:R-:W-:Y:S01]  /*7ac0*/  FFMA R20, R41.reuse, R0, R20 ;  /* 0x0000000029147223 */ /* 0x040fe20000000014 */
[----:B------:R-:W-:Y:S01]  /*7ad0*/  LOP3.LUT R3, R70, 0xffff0000, RZ, 0xc0, !PT ;  /* 0xffff000046037812 */ /* 0x000fe200078ec0ff */
[----:B------:R-:W-:Y:S01]  /*7ae0*/  FMUL R24, R38, R35 ;  /* 0x0000002326187220 */ /* 0x000fe20000400000 */
[----:B------:R-:W-:Y:S01]  /*7af0*/  F2FP.BF16.F32.PACK_AB R10, R14, R13 ;  /* 0x0000000d0e0a723e */ /* 0x000fe200000010ff */
[C---:B------:R-:W-:Y:S01]  /*7b00*/  FFMA R21, R41.reuse, R2, R21 ;  /* 0x0000000229157223 */ /* 0x040fe20000000015 */
[----:B------:R-:W-:Y:S01]  /*7b10*/  F2FP.BF16.F32.PACK_AB R11, R16, R15 ;  /* 0x0000000f100b723e */ /* 0x000fe200000010ff */
[C---:B------:R-:W-:Y:S01]  /*7b20*/  FFMA R22, R41.reuse, R3, R22 ;  /* 0x0000000329167223 */ /* 0x040fe20000000016 */
[C---:B------:R-:W-:Y:S01]  /*7b30*/  FFMA R23, R41.reuse, R4, R23 ;  /* 0x0000000429177223 */ /* 0x040fe20000000017 */
[----:B------:R-:W-:Y:S01]  /*7b40*/  FFMA R24, R41, R5, R24 ;  /* 0x0000000529187223 */ /* 0x000fe20000000018 */
[----:B------:R-:W-:Y:S01]  /*7b50*/  F2FP.BF16.F32.PACK_AB R4, R18, R17 ;  /* 0x000000111204723e */ /* 0x000fe200000010ff */
[----:B------:R-:W-:Y:S01]  /*7b60*/  STS.128 [R94+0x2020], R8 ;  /* 0x002020085e007388 */ /* 0x000fe20000000c00 */
[----:B------:R-:W-:Y:S02]  /*7b70*/  F2FP.BF16.F32.PACK_AB R5, R20, R19 ;  /* 0x000000131405723e */ /* 0x000fe400000010ff */
[----:B------:R-:W-:Y:S02]  /*7b80*/  F2FP.BF16.F32.PACK_AB R6, R22, R21 ;  /* 0x000000151606723e */ /* 0x000fe400000010ff */
[----:B------:R-:W-:Y:S02]  /*7b90*/  F2FP.BF16.F32.PACK_AB R7, R24, R23 ;  /* 0x000000171807723e */ /* 0x000fe400000010ff */
[----:B------:R-:W-:Y:S02]  /*7ba0*/  MOV R0, UR50 ;  /* 0x0000003200007c02 */ /* 0x000fe40008000f00 */
[----:B------:R-:W-:Y:S01]  /*7bb0*/  @P6 SHF.L.U32 R2, R81, 0x1f, RZ ;  /* 0x0000001f51026819 */ /* 0x000fe200000006ff */
[----:B------:R3:W-:Y:S01]  /*7bc0*/  STS.128 [R102+0x2030], R4 ;  /* 0x0020300466007388 */ /* 0x0007e20000000c00 */
[----:B------:R-:W-:Y:S04]  /*7bd0*/  @P6 LEA R0, R0, UR49, 0x3 ;  /* 0x0000003100006c11 */ /* 0x000fe8000f8e18ff */
[----:B------:R-:W-:Y:S01]  /*7be0*/  @P6 IADD3 R0, PT, PT, R0, 0x80, RZ ;  /* 0x0000008000006810 */ /* 0x000fe20007ffe0ff */
[----:B------:R-:W-:Y:S01]  /*7bf0*/  @!PT LDS RZ, [RZ] ;  /* 0x00000000fffff984 */ /* 0x000fe20000000800 */
[----:B------:R-:W-:Y:S01]  /*7c00*/  @!PT LDS RZ, [RZ] ;  /* 0x00000000fffff984 */ /* 0x000fe20000000800 */
[----:B------:R-:W-:Y:S01]  /*7c10*/  @!PT LDS RZ, [RZ] ;  /* 0x00000000fffff984 */ /* 0x000fe20000000800 */
[----:B------:R-:W-:Y:S01]  /*7c20*/  @!PT LDS RZ, [RZ] ;  /* 0x00000000fffff984 */ /* 0x000fe20000000800 */
[----:B------:R4:W-:Y:S06]  /*7c30*/  MEMBAR.ALL.CTA ;  /* 0x0000000000007992 */ /* 0x0009ec0000008000 */
[----:B----4-:R-:W4:Y:S01]  /*7c40*/  FENCE.VIEW.ASYNC.S ;  /* 0x00000000000073c6 */ /* 0x010f220000000000 */
[----:B-1----:R-:W-:Y:S02]  /*7c50*/  @P6 PRMT R0, R103, 0x654, R0 ;  /* 0x0000065467006816 */ /* 0x002fe40000000000 */
[----:B---3--:R-:W-:Y:S01]  /*7c60*/  LEA R6, R57, UR49, 0x3 ;  /* 0x0000003139067c11 */ /* 0x008fe2000f8e18ff */
[----:B----4-:R-:W-:Y:S06]  /*7c70*/  BAR.SYNC.DEFER_BLOCKING 0x1, 0x80 ;  /* 0x0042000000007b1d */ /* 0x010fec0000010000 */
[----:B------:R-:W-:Y:S05]  /*7c80*/  @P0 BRA `(.L_x_102) ;  /* 0x0000000000300947 */ /* 0x000fea0003800000 */
[----:B------:R-:W1:Y:S01]  /*7c90*/  LDCU.64 UR6, c[0x0][0x348] ;  /* 0x00006900ff0677ac */ /* 0x000e620008000a00 */
[----:B------:R-:W-:Y:S02]  /*7ca0*/  R2UR UR10, R99 ;  /* 0x00000000630a72ca */ /* 0x000fe400000e0000 */
[----:B------:R-:W-:Y:S01]  /*7cb0*/  R2UR UR11, R98 ;  /* 0x00000000620b72ca */ /* 0x000fe200000e0000 */
[----:B------:R-:W-:Y:S01]  /*7cc0*/  UIADD3 UR9, UPT, UPT, UR41, 0x20, URZ ;  /* 0x0000002029097890 */ /* 0x000fe2000fffe0ff */
[----:B------:R-:W-:Y:S01]  /*7cd0*/  R2UR UR12, R96 ;  /* 0x00000000600c72ca */ /* 0x000fe200000e0000 */
[----:B------:R-:W-:Y:S01]  /*7ce0*/  UIADD3 UR8, UPT, UPT, UR49, 0x2200, URZ ;  /* 0x0000220031087890 */ /* 0x000fe2000fffe0ff */
[----:B------:R-:W-:Y:S01]  /*7cf0*/  R2UR UR13, R97 ;  /* 0x00000000610d72ca */ /* 0x000fe200000e0000 */
[----:B-1----:R-:W-:Y:S04]  /*7d00*/  UIADD3 UR4, UP0, UPT, UR6, 0x780, URZ ;  /* 0x0000078006047890 */ /* 0x002fe8000ff1e0ff */
[----:B------:R-:W-:Y:S09]  /*7d10*/  UIADD3.X UR5, UPT, UPT, URZ, UR7, URZ, UP0, !UPT ;  /* 0x00000007ff057290 */ /* 0x000ff200087fe4ff */
[----:B------:R1:W-:Y:S01]  /*7d20*/  UTMASTG.5D.IM2COL [UR8], [UR4] ;  /* 0x00000008040073b5 */ /* 0x0003e20008060000 */
[----:B------:R0:W-:Y:S01]  /*7d30*/  UTMACMDFLUSH ;  /* 0x00000000000079b7 */ /* 0x0001e20000000000 */
[----:B-1----:R-:W-:Y:S04]  /*7d40*/  DEPBAR.LE SB0, 0x1 ;  /* 0x000080400000791a */ /* 0x002fe80000000000 */
.L_x_102:
[----:B------:R-:W-:Y:S05]  /*7d50*/  BSYNC.RECONVERGENT B0 ;  /* 0x0000000000007941 */ /* 0x000fea0003800200 */
.L_x_101:
[----:B------:R-:W-:Y:S01]  /*7d60*/  BAR.SYNC.DEFER_BLOCKING 0x1, 0x80 ;  /* 0x0042000000007b1d */ /* 0x000fe20000010000 */
[----:B------:R-:W-:Y:S04]  /*7d70*/  UIADD3 UR4, UPT, UPT, UR50, 0x1, URZ ;  /* 0x0000000132047890 */ /* 0x000fe8000fffe0ff */
[----:B------:R-:W-:Y:S04]  /*7d80*/  UISETP.NE.AND UP0, UPT, UR4, 0x4, UPT ;  /* 0x000000040400788c */ /* 0x000fe8000bf05270 */
[----:B------:R-:W-:Y:S01]  /*7d90*/  USEL UR40, UR4, URZ, UP0 ;  /* 0x000000ff04287287 */ /* 0x000fe20008000000 */
[----:B------:R1:W-:Y:S01]  /*7da0*/  @P6 SYNCS.ARRIVE.TRANS64.RED.A1T0 RZ, [R0+URZ], RZ ;  /* 0x000000ff00ff69a7 */ /* 0x0003e200081004ff */
[----:B------:R-:W-:Y:S01]  /*7db0*/  BSSY B1, `(.L_x_103) ;  /* 0x0000017000017945 */ /* 0x000fe20003800000 */
[----:B------:R-:W3:Y:S02]  /*7dc0*/  @P6 SYNCS.PHASECHK.TRANS64.TRYWAIT P0, [R6+URZ+0x60], R2 ;  /* 0x00006002060065a7 */ /* 0x000ee400080011ff */
[----:B---3--:R-:W-:Y:S01]  /*7dd0*/  @P6 SEL R58, RZ, 0x1, !P0 ;  /* 0x00000001ff3a6807 */ /* 0x008fe20004000000 */
[----:B-1----:R-:W-:Y:S06]  /*7de0*/  @!P6 BRA `(.L_x_104) ;  /* 0x00000000004ce947 */ /* 0x002fec0003800000 */
        /* <DEDUP_REMOVED lines=9> */
[----:B------:R-:W-:Y:S04]  /*7e80*/  SHF.L.U32 R5, R81, 0x1f, RZ ;  /* 0x0000001f51057819 */ /* 0x000fe800000006ff */
[----:B------:R-:W1:Y:S02]  /*7e90*/  SYNCS.PHASECHK.TRANS64.TRYWAIT P0, [R6+URZ+0x60], R5 ;  /* 0x00006005060075a7 */ /* 0x000e6400080011ff */
[----:B-1----:R-:W-:Y:S05]  /*7ea0*/  @!P0 BRA `(.L_x_107) ;  /* 0x0000002400508947 */ /* 0x002fea0003800000 */
.L_x_106:
[----:B------:R-:W-:Y:S05]  /*7eb0*/  BSYNC B0 ;  /* 0x0000000000007941 */ /* 0x000fea0003800000 */
.L_x_105:
[----:B------:R-:W-:Y:S02]  /*7ec0*/  ISETP.NE.AND P0, PT, R59, RZ, PT ;  /* 0x000000ff3b00720c */ /* 0x000fe40003f05270 */
[----:B------:R-:W-:Y:S11]  /*7ed0*/  IADD3 R57, PT, PT, R57, 0x1, RZ ;  /* 0x0000000139397810 */ /* 0x000ff60007ffe0ff */
[----:B------:R3:W4:Y:S04]  /*7ee0*/  @P0 LDS.128 R48, [R4] ;  /* 0x0000000004300984 */ /* 0x0007280000000c00 */
[----:B------:R3:W1:Y:S04]  /*7ef0*/  @P0 LDS.128 R52, [R3+0x10] ;  /* 0x0000100003340984 */ /* 0x0006680000000c00 */
[----:B------:R3:W1:Y:S04]  /*7f00*/  @P0 LDS.128 R60, [R2+0x20] ;  /* 0x00002000023c0984 */ /* 0x0006680000000c00 */
[----:B------:R3:W1:Y:S02]  /*7f10*/  @P0 LDS.128 R68, [R0+0x30] ;  /* 0x0000300000440984 */ /* 0x0006640000000c00 */
.L_x_104:
[----:B------:R-:W-:Y:S05]  /*7f20*/  BSYNC B1 ;  /* 0x0000000000017941 */ /* 0x000fea0003800000 */
.L_x_103:
[----:B---3--:R-:W-:Y:S05]  /*7f30*/  VIADD R0, R39, 0x40 ;  /* 0x0000004027007836 */ /* 0x008fea0000000000 */
[----:B------:R-:W-:Y:S04]  /*7f40*/  SHF.R.U32.HI R0, RZ, 0x15, R0 ;  /* 0x00000015ff007819 */ /* 0x000fe80000011600 */
[----:B------:R-:W-:Y:S11]  /*7f50*/  LOP3.LUT P0, RZ, R0, 0x3, R86, 0x48, !PT ;  /* 0x0000000300ff7812 */ /* 0x000ff60007804856 */
[----:B------:R-:W-:Y:S02]  /*7f60*/  @!UPT UIADD3 URZ, UPT, UPT, URZ, URZ, URZ ;  /* 0x000000fffffff290 */ /* 0x000fe4000fffe0ff */
[----:B------:R-:W-:Y:S05]  /*7f70*/  @!P0 BRA `(.L_x_108) ;  /* 0x0000000000408947 */ /* 0x000fea0003800000 */
[----:B------:R-:W1:Y:S01]  /*7f80*/  LDCU.64 UR8, c[0x4][0x70] ;  /* 0x01000e00ff0877ac */ /* 0x000e620008000a00 */
[----:B------:R-:W-:Y:S01]  /*7f90*/  MOV R3, 0x0 ;  /* 0x0000000000037802 */ /* 0x000fe20000000f00 */
[----:B------:R-:W-:Y:S02]  /*7fa0*/  HFMA2 R12, -RZ, RZ, 0, 5.9604644775390625e-08 ;  /* 0x00000001ff0c7431 */ /* 0x000fe400000001ff */
[----:B------:R-:W-:Y:S02]  /*7fb0*/  IMAD.MOV.U32 R8, RZ, RZ, 0x192 ;  /* 0x00000192ff087424 */ /* 0x000fe400078e00ff */
[----:B------:R-:W-:Y:S01]  /*7fc0*/  IMAD.MOV.U32 R13, RZ, RZ, RZ ;  /* 0x000000ffff0d7224 */ /* 0x000fe200078e00ff */
[----:B------:R-:W3:Y:S01]  /*7fd0*/  LDCU.64 UR6, c[0x4][0x78] ;  /* 0x01000f00ff0677ac */ /* 0x000ee20008000a00 */
[----:B------:R-:W2:Y:S01]  /*7fe0*/  LDC.64 R2, c[0x4][R3] ;  /* 0x0100000003027b82 */ /* 0x000ea20000000a00 */
[----:B------:R-:W5:Y:S01]  /*7ff0*/  LDCU.64 UR4, c[0x4][0x10] ;  /* 0x01000200ff0477ac */ /* 0x000f620008000a00 */
[----:B-1----:R-:W-:Y:S01]  /*8000*/  MOV R5, UR9 ;  /* 0x0000000900057c02 */ /* 0x002fe20008000f00 */
[----:B------:R-:W-:Y:S01]  /*8010*/  IMAD.U32 R4, RZ, RZ, UR8 ;  /* 0x00000008ff047e24 */ /* 0x000fe2000f8e00ff */
[----:B---3--:R-:W-:Y:S01]  /*8020*/  MOV R7, UR7 ;  /* 0x0000000700077c02 */ /* 0x008fe20008000f00 */
[----:B------:R-:W-:Y:S01]  /*8030*/  IMAD.U32 R6, RZ, RZ, UR6 ;  /* 0x00000006ff067e24 */ /* 0x000fe2000f8e00ff */
[----:B-----5:R-:W-:Y:S01]  /*8040*/  MOV R11, UR5 ;  /* 0x00000005000b7c02 */ /* 0x020fe20008000f00 */
[----:B------:R-:W-:Y:S02]  /*8050*/  IMAD.U32 R10, RZ, RZ, UR4 ;  /* 0x00000004ff0a7e24 */ /* 0x000fe4000f8e00ff */
[----:B------:R-:W-:Y:S07]  /*8060*/  LEPC R20, `(.L_x_108) ;  /* 0x000000001014794e */ /* 0x000fee0000000000 */
[----:B--2-4-:R-:W-:Y:S05]  /*8070*/  CALL.ABS.NOINC R2 ;  /* 0x0000000002007343 */ /* 0x014fea0003c00000 */
.L_x_108:
[C---:B----4-:R-:W-:Y:S01]  /*8080*/  SHF.L.U32 R40, R48.reuse, 0x10, RZ ;  /* 0x0000001030287819 */ /* 0x050fe200000006ff */
[----:B------:R-:W-:Y:S05]  /*8090*/  WARPSYNC.ALL ;  /* 0x0000000000007948 */ /* 0x000fea0003800000 */
[----:B------:R-:W-:Y:S01]  /*80a0*/  R2UR UR4, R39 ;  /* 0x00000000270472ca */ /* 0x000fe200000e0000 */
[----:B------:R-:W-:Y:S01]  /*80b0*/  BSSY.RECONVERGENT B0, `(.L_x_109) ;  /* 0x0000091000007945 */ /* 0x000fe20003800200 */
[----:B------:R-:W-:Y:S02]  /*80c0*/  LOP3.LUT R42, R48, 0xffff0000, RZ, 0xc0, !PT ;  /* 0xffff0000302a7812 */ /* 0x000fe400078ec0ff */
[----:B------:R-:W-:Y:S02]  /*80d0*/  SHF.L.U32 R43, R49, 0x10, RZ ;  /* 0x00000010312b7819 */ /* 0x000fe400000006ff */
[----:B------:R-:W-:Y:S02]  /*80e0*/  ISETP.NE.AND P6, PT, R101, RZ, PT ;  /* 0x000000ff6500720c */ /* 0x000fe40003fc5270 */
[----:B------:R-:W-:Y:S05]  /*80f0*/  ISETP.NE.AND P0, PT, R84, RZ, PT ;  /* 0x000000ff5400720c */ /* 0x000fea0003f05270 */
[----:B-1----:R-:W1:Y:S02]  /*8100*/  LDTM.x32 R4, tmem[UR4+0x40] ;  /* 0x00004004000479ee */ /* 0x002e6400082c0000 */
[C---:B-1----:R-:W-:Y:S01]  /*8110*/  FMUL R0, R38.reuse, R4 ;  /* 0x0000000426007220 */ /* 0x042fe20000400000 */
[C---:B------:R-:W-:Y:S01]  /*8120*/  FMUL R4, R38.reuse, R8 ;  /* 0x0000000826047220 */ /* 0x040fe20000400000 */
        /* <DEDUP_REMOVED lines=14> */
[----:B------:R-:W-:Y:S01]  /*8210*/  FFMA R0, R41, R40, R0 ;  /* 0x0000002829007223 */ /* 0x000fe20000000000 */
[----:B------:R-:W-:Y:S01]  /*8220*/  SHF.L.U32 R40, R51, 0x10, RZ ;  /* 0x0000001033287819 */ /* 0x000fe200000006ff */
[C---:B------:R-:W-:Y:S01]  /*8230*/  FMUL R18, R38.reuse, R22 ;  /* 0x0000001626127220 */ /* 0x040fe20000400000 */
[C---:B------:R-:W-:Y:S01]  /*8240*/  FMUL R21, R38.reuse, R25 ;  /* 0x0000001926157220 */ /* 0x040fe20000400000 */
[C---:B------:R-:W-:Y:S01]  /*8250*/  FMUL R28, R38.reuse, R32 ;  /* 0x00000020261c7220 */ /* 0x040fe20000400000 */
[----:B------:R-:W-:Y:S01]  /*8260*/  LOP3.LUT R32, R49, 0xffff0000, RZ, 0xc0, !PT ;  /* 0xffff000031207812 */ /* 0x000fe200078ec0ff */
[----:B------:R-:W-:Y:S01]  /*8270*/  FFMA R2, R41, R42, R2 ;  /* 0x0000002a29027223 */ /* 0x000fe20000000002 */
[----:B------:R-:W-:Y:S01]  /*8280*/  LOP3.LUT R42, R51, 0xffff0000, RZ, 0xc0, !PT ;  /* 0xffff0000332a7812 */ /* 0x000fe200078ec0ff */
[C---:B------:R-:W-:Y:S01]  /*8290*/  FMUL R22, R38.reuse, R26 ;  /* 0x0000001a26167220 */ /* 0x040fe20000400000 */
[C---:B------:R-:W-:Y:S01]  /*82a0*/  FMUL R25, R38.reuse, R29 ;  /* 0x0000001d26197220 */ /* 0x040fe20000400000 */
[----:B------:R-:W-:Y:S01]  /*82b0*/  FMUL R7, R38, R7 ;  /* 0x0000000726077220 */ /* 0x000fe20000400000 */
[----:B------:R-:W-:Y:S01]  /*82c0*/  F2FP.BF16.F32.PACK_AB R44, R2, R0 ;  /* 0x00000000022c723e */ /* 0x000fe200000010ff */
[----:B------:R-:W-:Y:S01]  /*82d0*/  FMUL R26, R38, R30 ;  /* 0x0000001e261a7220 */ /* 0x000fe20000400000 */
[----:B------:R-:W-:Y:S01]  /*82e0*/  SHF.L.U32 R0, R52, 0x10, RZ ;  /* 0x0000001034007819 */ /* 0x000fe200000006ff */
[----:B------:R-:W-:Y:S01]  /*82f0*/  FMUL R29, R38, R33 ;  /* 0x00000021261d7220 */ /* 0x000fe20000400000 */
[----:B------:R-:W-:Y:S01]  /*8300*/  SHF.L.U32 R33, R50, 0x10, RZ ;  /* 0x0000001032217819 */ /* 0x000fe200000006ff */
[----:B------:R-:W-:Y:S01]  /*8310*/  FMUL R30, R38, R34 ;  /* 0x00000022261e7220 */ /* 0x000fe20000400000 */
[----:B------:R-:W-:Y:S01]  /*8320*/  LOP3.LUT R34, R50, 0xffff0000, RZ, 0xc0, !PT ;  /* 0xffff000032227812 */ /* 0x000fe200078ec0ff */
[C---:B------:R-:W-:Y:S01]  /*8330*/  FFMA R3, R41.reuse, R43, R3 ;  /* 0x0000002b29037223 */ /* 0x040fe20000000003 */
[----:B------:R-:W-:Y:S01]  /*8340*/  LOP3.LUT R2, R52, 0xffff0000, RZ, 0xc0, !PT ;  /* 0xffff000034027812 */ /* 0x000fe200078ec0ff */
[C---:B------:R-:W-:Y:S01]  /*8350*/  FFMA R7, R41.reuse, R32, R7 ;  /* 0x0000002029077223 */ /* 0x040fe20000000007 */
[C---:B------:R-:W-:Y:S01]  /*8360*/  FMUL R11, R38.reuse, R11 ;  /* 0x0000000b260b7220 */ /* 0x040fe20000400000 */
[C---:B------:R-:W-:Y:S01]  /*8370*/  FFMA R4, R41.reuse, R33, R4 ;  /* 0x0000002129047223 */ /* 0x040fe20000000004 */
[C---:B------:R-:W-:Y:S01]  /*8380*/  FFMA R5, R41.reuse, R34, R5 ;  /* 0x0000002229057223 */ /* 0x040fe20000000005 */
[----:B------:R-:W-:Y:S01]  /*8390*/  FFMA R6, R41, R40, R6 ;  /* 0x0000002829067223 */ /* 0x000fe20000000006 */
[----:B------:R-:W-:Y:S01]  /*83a0*/  F2FP.BF16.F32.PACK_AB R45, R7, R3 ;  /* 0x00000003072d723e */ /* 0x000fe200000010ff */
[----:B------:R-:W-:Y:S01]  /*83b0*/  FFMA R11, R41, R42, R11 ;  /* 0x0000002a290b7223 */ /* 0x000fe2000000000b */
[----:B------:R-:W-:Y:S01]  /*83c0*/  SHF.L.U32 R3, R53, 0x10, RZ ;  /* 0x0000001035037819 */ /* 0x000fe200000006ff */
[----:B------:R-:W-:Y:S01]  /*83d0*/  FFMA R8, R41, R0, R8 ;  /* 0x0000000029087223 */ /* 0x000fe20000000008 */
[----:B------:R-:W-:Y:S01]  /*83e0*/  LOP3.LUT R0, R53, 0xffff0000, RZ, 0xc0, !PT ;  /* 0xffff000035007812 */ /* 0x000fe200078ec0ff */
[----:B------:R-:W-:Y:S01]  /*83f0*/  FMUL R15, R38, R15 ;  /* 0x0000000f260f7220 */ /* 0x000fe20000400000 */
[----:B------:R-:W-:Y:S01]  /*8400*/  F2FP.BF16.F32.PACK_AB R46, R5, R4 ;  /* 0x00000004052e723e */ /* 0x000fe200000010ff */
[C---:B------:R-:W-:Y:S01]  /*8410*/  FFMA R9, R41.reuse, R2, R9 ;  /* 0x0000000229097223 */ /* 0x040fe20000000009 */
[C---:B------:R-:W-:Y:S01]  /*8420*/  SHF.L.U32 R2, R54.reuse, 0x10, RZ ;  /* 0x0000001036027819 */ /* 0x040fe200000006ff */
[----:B------:R-:W-:Y:S01]  /*8430*/  FFMA R10, R41, R3, R10 ;  /* 0x00000003290a7223 */ /* 0x000fe2000000000a */
[----:B------:R-:W-:Y:S01]  /*8440*/  SHF.L.U32 R3, R55, 0x10, RZ ;  /* 0x0000001037037819 */ /* 0x000fe200000006ff */
[C---:B------:R-:W-:Y:S01]  /*8450*/  FFMA R15, R41.reuse, R0, R15 ;  /* 0x00000000290f7223 */ /* 0x040fe2000000000f */
[----:B------:R-:W-:Y:S01]  /*8460*/  LOP3.LUT R0, R54, 0xffff0000, RZ, 0xc0, !PT ;  /* 0xffff000036007812 */ /* 0x000fe200078ec0ff */
[----:B------:R-:W-:Y:S01]  /*8470*/  FFMA R12, R41, R2, R12 ;  /* 0x00000002290c7223 */ /* 0x000fe2000000000c */
[----:B------:R-:W-:Y:S01]  /*8480*/  SHF.L.U32 R2, R60, 0x10, RZ ;  /* 0x000000103c027819 */ /* 0x000fe200000006ff */
[----:B------:R-:W-:Y:S01]  /*8490*/  FMUL R19, R38, R19 ;  /* 0x0000001326137220 */ /* 0x000fe20000400000 */
[----:B------:R-:W-:Y:S01]  /*84a0*/  F2FP.BF16.F32.PACK_AB R47, R11, R6 ;  /* 0x000000060b2f723e */ /* 0x000fe200000010ff */
[----:B------:R-:W-:Y:S01]  /*84b0*/  FFMA R13, R41, R0, R13 ;  /* 0x00000000290d7223 */ /* 0x000fe2000000000d */
[----:B------:R-:W-:Y:S01]  /*84c0*/  LOP3.LUT R0, R55, 0xffff0000, RZ, 0xc0, !PT ;  /* 0xffff000037007812 */ /* 0x000fe200078ec0ff */
[----:B------:R-:W-:Y:S01]  /*84d0*/  FFMA R14, R41, R3, R14 ;  /* 0x00000003290e7223 */ /* 0x000fe2000000000e */
[----:B------:R-:W-:Y:S01]  /*84e0*/  LOP3.LUT R3, R60, 0xffff0000, RZ, 0xc0, !PT ;  /* 0xffff00003c037812 */ /* 0x000fe200078ec0ff */
[----:B------:R-:W-:Y:S01]  /*84f0*/  FMUL R23, R38, R23 ;  /* 0x0000001726177220 */ /* 0x000fe20000400000 */
[----:B------:R-:W-:Y:S01]  /*8500*/  F2FP.BF16.F32.PACK_AB R8, R9, R8 ;  /* 0x000000080908723e */ /* 0x000fe200000010ff */
[----:B------:R-:W-:Y:S01]  /*8510*/  FFMA R19, R41, R0, R19 ;  /* 0x0000000029137223 */ /* 0x000fe20000000013 */
[----:B------:R-:W-:Y:S01]  /*8520*/  SHF.L.U32 R0, R61, 0x10, RZ ;  /* 0x000000103d007819 */ /* 0x000fe200000006ff */
[----:B------:R-:W-:Y:S01]  /*8530*/  FFMA R16, R41, R2, R16 ;  /* 0x0000000229107223 */ /* 0x000fe20000000010 */
[----:B------:R-:W-:Y:S01]  /*8540*/  LOP3.LUT R2, R61, 0xffff0000, RZ, 0xc0, !PT ;  /* 0xffff00003d027812 */ /* 0x000fe200078ec0ff */
[----:B------:R-:W-:Y:S01]  /*8550*/  FFMA R17, R41, R3, R17 ;  /* 0x0000000329117223 */ /* 0x000fe20000000011 */
[----:B------:R-:W-:Y:S01]  /*8560*/  SHF.L.U32 R3, R63, 0x10, RZ ;  /* 0x000000103f037819 */ /* 0x000fe200000006ff */
[C---:B------:R-:W-:Y:S01]  /*8570*/  FFMA R18, R41.reuse, R0, R18 ;  /* 0x0000000029127223 */ /* 0x040fe20000000012 */
[C---:B------:R-:W-:Y:S01]  /*8580*/  SHF.L.U32 R0, R62.reuse, 0x10, RZ ;  /* 0x000000103e007819 */ /* 0x040fe200000006ff */
[----:B------:R-:W-:Y:S01]  /*8590*/  FFMA R23, R41, R2, R23 ;  /* 0x0000000229177223 */ /* 0x000fe20000000017 */
[----:B------:R-:W-:Y:S01]  /*85a0*/  LOP3.LUT R2, R62, 0xffff0000, RZ, 0xc0, !PT ;  /* 0xffff00003e027812 */ /* 0x000fe200078ec0ff */
[----:B------:R-:W-:Y:S01]  /*85b0*/  FMUL R27, R38, R27 ;  /* 0x0000001b261b7220 */ /* 0x000fe20000400000 */
[----:B------:R-:W-:Y:S01]  /*85c0*/  F2FP.BF16.F32.PACK_AB R9, R15, R10 ;  /* 0x0000000a0f09723e */ /* 0x000fe200000010ff */
[----:B------:R-:W-:Y:S01]  /*85d0*/  FFMA R20, R41, R0, R20 ;  /* 0x0000000029147223 */ /* 0x000fe20000000014 */
[----:B------:R-:W-:Y:S01]  /*85e0*/  LOP3.LUT R0, R63, 0xffff0000, RZ, 0xc0, !PT ;  /* 0xffff00003f007812 */ /* 0x000fe200078ec0ff */
[C---:B------:R-:W-:Y:S01]  /*85f0*/  FFMA R21, R41.reuse, R2, R21 ;  /* 0x0000000229157223 */ /* 0x040fe20000000015 */
[C---:B------:R-:W-:Y:S01]  /*8600*/  SHF.L.U32 R2, R68.reuse, 0x10, RZ ;  /* 0x0000001044027819 */ /* 0x040fe200000006ff */
[----:B------:R-:W-:Y:S01]  /*8610*/  FFMA R22, R41, R3, R22 ;  /* 0x0000000329167223 */ /* 0x000fe20000000016 */
[----:B------:R-:W-:Y:S01]  /*8620*/  SHF.L.U32 R3, R69, 0x10, RZ ;  /* 0x0000001045037819 */ /* 0x000fe200000006ff */
[----:B------:R1:W-:Y:S01]  /*8630*/  STS.128 [R82+0x4000], R44 ;  /* 0x0040002c52007388 */ /* 0x0003e20000000c00 */
[----:B------:R-:W-:Y:S01]  /*8640*/  F2FP.BF16.F32.PACK_AB R10, R13, R12 ;  /* 0x0000000c0d0a723e */ /* 0x000fe200000010ff */
[C---:B------:R-:W-:Y:S01]  /*8650*/  FFMA R27, R41.reuse, R0, R27 ;  /* 0x00000000291b7223 */ /* 0x040fe2000000001b */
[----:B------:R-:W-:Y:S01]  /*8660*/  LOP3.LUT R0, R68, 0xffff0000, RZ, 0xc0, !PT ;  /* 0xffff000044007812 */ /* 0x000fe200078ec0ff */
[----:B------:R-:W-:Y:S01]  /*8670*/  FFMA R24, R41, R2, R24 ;  /* 0x0000000229187223 */ /* 0x000fe20000000018 */
[----:B------:R-:W-:Y:S01]  /*8680*/  F2FP.BF16.F32.PACK_AB R11, R19, R14 ;  /* 0x0000000e130b723e */ /* 0x000fe200000010ff */
[----:B------:R-:W-:Y:S01]  /*8690*/  FMUL R31, R38, R31 ;  /* 0x0000001f261f7220 */ /* 0x000fe20000400000 */
[C---:B------:R-:W-:Y:S01]  /*86a0*/  SHF.L.U32 R2, R70.reuse, 0x10, RZ ;  /* 0x0000001046027819 */ /* 0x040fe200000006ff */
[----:B------:R-:W-:Y:S01]  /*86b0*/  FFMA R25, R41, R0, R25 ;  /* 0x0000000029197223 */ /* 0x000fe20000000019 */
[----:B------:R-:W-:Y:S01]  /*86c0*/  LOP3.LUT R0, R69, 0xffff0000, RZ, 0xc0, !PT ;  /* 0xffff000045007812 */ /* 0x000fe200078ec0ff */
[----:B------:R1:W-:Y:S01]  /*86d0*/  STS.128 [R95+0x4010], R8 ;  /* 0x004010085f007388 */ /* 0x0003e20000000c00 */
[----:B------:R-:W-:Y:S01]  /*86e0*/  SHF.L.U32 R4, R71, 0x10, RZ ;  /* 0x0000001047047819 */ /* 0x000fe200000006ff */
[C---:B------:R-:W-:Y:S01]  /*86f0*/  FFMA R26, R41.reuse, R3, R26 ;  /* 0x00000003291a7223 */ /* 0x040fe2000000001a */
[----:B------:R-:W-:Y:S01]  /*8700*/  LOP3.LUT R3, R70, 0xffff0000, RZ, 0xc0, !PT ;  /* 0xffff000046037812 */ /* 0x000fe200078ec0ff */
[----:B------:R-:W-:Y:S01]  /*8710*/  FFMA R31, R41, R0, R31 ;  /* 0x00000000291f7223 */ /* 0x000fe2000000001f */
[----:B------:R-:W-:Y:S01]  /*8720*/  F2FP.BF16.F32.PACK_AB R16, R17, R16 ;  /* 0x000000101110723e */ /* 0x000fe200000010ff */
[----:B------:R-:W-:Y:S01]  /*8730*/  FMUL R35, R38, R35 ;  /* 0x0000002326237220 */ /* 0x000fe20000400000 */
[----:B------:R-:W-:Y:S01]  /*8740*/  LOP3.LUT R5, R71, 0xffff0000, RZ, 0xc0, !PT ;  /* 0xffff000047057812 */ /* 0x000fe200078ec0ff */
[----:B------:R-:W-:Y:S01]  /*8750*/  FFMA R28, R41, R2, R28 ;  /* 0x00000002291c7223 */ /* 0x000fe2000000001c */
[----:B------:R-:W-:Y:S01]  /*8760*/  F2FP.BF16.F32.PACK_AB R17, R23, R18 ;  /* 0x000000121711723e */ /* 0x000fe200000010ff */
[----:B------:R-:W-:Y:S01]  /*8770*/  FFMA R29, R41, R3, R29 ;  /* 0x00000003291d7223 */ /* 0x000fe2000000001d */
[----:B------:R-:W-:Y:S01]  /*8780*/  F2FP.BF16.F32.PACK_AB R18, R21, R20 ;  /* 0x000000141512723e */ /* 0x000fe200000010ff */
[----:B------:R-:W-:Y:S01]  /*8790*/  FFMA R30, R41, R4, R30 ;  /* 0x00000004291e7223 */ /* 0x000fe2000000001e */
[----:B------:R-:W-:Y:S01]  /*87a0*/  F2FP.BF16.F32.PACK_AB R19, R27, R22 ;  /* 0x000000161b13723e */ /* 0x000fe200000010ff */
[----:B------:R-:W-:Y:S01]  /*87b0*/  FFMA R35, R41, R5, R35 ;  /* 0x0000000529237223 */ /* 0x000fe20000000023 */
[----:B------:R-:W-:Y:S02]  /*87c0*/  F2FP.BF16.F32.PACK_AB R24, R25, R24 ;  /* 0x000000181918723e */ /* 0x000fe400000010ff */
[----:B------:R-:W-:Y:S01]  /*87d0*/  F2FP.BF16.F32.PACK_AB R25, R31, R26 ;  /* 0x0000001a1f19723e */ /* 0x000fe200000010ff */
[----:B------:R1:W-:Y:S01]  /*87e0*/  STS.128 [R94+0x4020], R16 ;  /* 0x004020105e007388 */ /* 0x0003e20000000c00 */
[----:B------:R-:W-:Y:S02]  /*87f0*/  F2FP.BF16.F32.PACK_AB R26, R29, R28 ;  /* 0x0000001c1d1a723e */ /* 0x000fe400000010ff */
[----:B------:R-:W-:Y:S02]  /*8800*/  F2FP.BF16.F32.PACK_AB R27, R35, R30 ;  /* 0x0000001e231b723e */ /* 0x000fe400000010ff */
[----:B------:R-:W-:Y:S02]  /*8810*/  MOV R0, UR40 ;  /* 0x0000002800007c02 */ /* 0x000fe40008000f00 */
[----:B------:R-:W-:Y:S01]  /*8820*/  LEA R2, R57, UR49, 0x3 ;  /* 0x0000003139027c11 */ /* 0x000fe2000f8e18ff */
[----:B------:R1:W-:Y:S01]  /*8830*/  STS.128 [R102+0x4030], R24 ;  /* 0x0040301866007388 */ /* 0x0003e20000000c00 */
[----:B------:R-:W-:Y:S02]  /*8840*/  @P6 LEA R0, R0, UR49, 0x3 ;  /* 0x0000003100006c11 */ /* 0x000fe4000f8e18ff */
[----:B------:R-:W-:Y:S02]  /*8850*/  @P6 SHF.L.U32 R3, R81, 0x1f, RZ ;  /* 0x0000001f51036819 */ /* 0x000fe400000006ff */
[----:B------:R-:W-:Y:S01]  /*8860*/  @P6 IADD3 R0, PT, PT, R0, 0x80, RZ ;  /* 0x0000008000006810 */ /* 0x000fe20007ffe0ff */
[----:B------:R-:W-:Y:S01]  /*8870*/  @!PT LDS RZ, [RZ] ;  /* 0x00000000fffff984 */ /* 0x000fe20000000800 */
[----:B------:R-:W-:Y:S01]  /*8880*/  @!PT LDS RZ, [RZ] ;  /* 0x00000000fffff984 */ /* 0x000fe20000000800 */
[----:B------:R-:W-:Y:S01]  /*8890*/  @!PT LDS RZ, [RZ] ;  /* 0x00000000fffff984 */ /* 0x000fe20000000800 */
[----:B------:R-:W-:Y:S01]  /*88a0*/  @!PT LDS RZ, [RZ] ;  /* 0x00000000fffff984 */ /* 0x000fe20000000800 */
[----:B------:R3:W-:Y:S06]  /*88b0*/  MEMBAR.ALL.CTA ;  /* 0x0000000000007992 */ /* 0x0007ec0000008000 */
[----:B---3--:R-:W3:Y:S01]  /*88c0*/  FENCE.VIEW.ASYNC.S ;  /* 0x00000000000073c6 */ /* 0x008ee20000000000 */
[----:B------:R-:W-:Y:S01]  /*88d0*/  @P6 PRMT R0, R103, 0x654, R0 ;  /* 0x0000065467006816 */ /* 0x000fe20000000000 */
[----:B---3--:R-:W-:Y:S06]  /*88e0*/  BAR.SYNC.DEFER_BLOCKING 0x1, 0x80 ;  /* 0x0042000000007b1d */ /* 0x008fec0000010000 */
[----:B------:R-:W-:Y:S05]  /*88f0*/  @P0 BRA `(.L_x_110) ;  /* 0x0000000000300947 */ /* 0x000fea0003800000 */
[----:B------:R-:W3:Y:S01]  /*8900*/  LDCU.64 UR6, c[0x0][0x348] ;  /* 0x00006900ff0677ac */ /* 0x000ee20008000a00 */
[----:B------:R-:W-:Y:S02]  /*8910*/  R2UR UR10, R99 ;  /* 0x00000000630a72ca */ /* 0x000fe400000e0000 */
[----:B------:R-:W-:Y:S01]  /*8920*/  R2UR UR11, R98 ;  /* 0x00000000620b72ca */ /* 0x000fe200000e0000 */
[----:B------:R-:W-:Y:S01]  /*8930*/  UIADD3 UR9, UPT, UPT, UR41, 0x40, URZ ;  /* 0x0000004029097890 */ /* 0x000fe2000fffe0ff */
[----:B------:R-:W-:Y:S01]  /*8940*/  R2UR UR12, R96 ;  /* 0x00000000600c72ca */ /* 0x000fe200000e0000 */
[----:B------:R-:W-:Y:S01]  /*8950*/  UIADD3 UR8, UPT, UPT, UR49, 0x4200, URZ ;  /* 0x0000420031087890 */ /* 0x000fe2000fffe0ff */
[----:B------:R-:W-:Y:S01]  /*8960*/  R2UR UR13, R97 ;  /* 0x00000000610d72ca */ /* 0x000fe200000e0000 */
[----:B---3--:R-:W-:Y:S04]  /*8970*/  UIADD3 UR4, UP0, UPT, UR6, 0x780, URZ ;  /* 0x0000078006047890 */ /* 0x008fe8000ff1e0ff */
[----:B------:R-:W-:Y:S09]  /*8980*/  UIADD3.X UR5, UPT, UPT, URZ, UR7, URZ, UP0, !UPT ;  /* 0x00000007ff057290 */ /* 0x000ff200087fe4ff */
[----:B------:R3:W-:Y:S01]  /*8990*/  UTMASTG.5D.IM2COL [UR8], [UR4] ;  /* 0x00000008040073b5 */ /* 0x0007e20008060000 */
[----:B------:R0:W-:Y:S01]  /*89a0*/  UTMACMDFLUSH ;  /* 0x00000000000079b7 */ /* 0x0001e20000000000 */
[----:B---3--:R-:W-:Y:S04]  /*89b0*/  DEPBAR.LE SB0, 0x1 ;  /* 0x000080400000791a */ /* 0x008fe80000000000 */
.L_x_110:
[----:B------:R-:W-:Y:S05]  /*89c0*/  BSYNC.RECONVERGENT B0 ;  /* 0x0000000000007941 */ /* 0x000fea0003800200 */
.L_x_109:
[----:B------:R-:W-:Y:S01]  /*89d0*/  BAR.SYNC.DEFER_BLOCKING 0x1, 0x80 ;  /* 0x0042000000007b1d */ /* 0x000fe20000010000 */
[----:B------:R-:W-:Y:S04]  /*89e0*/  UIADD3 UR4, UPT, UPT, UR40, 0x1, URZ ;  /* 0x0000000128047890 */ /* 0x000fe8000fffe0ff */
[----:B------:R-:W-:Y:S04]  /*89f0*/  UISETP.NE.AND UP0, UPT, UR4, 0x4, UPT ;  /* 0x000000040400788c */ /* 0x000fe8000bf05270 */
[----:B------:R-:W-:Y:S01]  /*8a00*/  USEL UR50, UR4, URZ, UP0 ;  /* 0x000000ff04327287 */ /* 0x000fe20008000000 */
[----:B------:R3:W-:Y:S01]  /*8a10*/  @P6 SYNCS.ARRIVE.TRANS64.RED.A1T0 RZ, [R0+URZ], RZ ;  /* 0x000000ff00ff69a7 */ /* 0x0007e200081004ff */
[----:B------:R-:W-:Y:S01]  /*8a20*/  BSSY B1, `(.L_x_111) ;  /* 0x0000017000017945 */ /* 0x000fe20003800000 */
[----:B------:R-:W4:Y:S02]  /*8a30*/  @P6 SYNCS.PHASECHK.TRANS64.TRYWAIT P0, [R2+URZ+0x60], R3 ;  /* 0x00006003020065a7 */ /* 0x000f2400080011ff */
[----:B----4-:R-:W-:Y:S01]  /*8a40*/  @P6 SEL R58, RZ, 0x1, !P0 ;  /* 0x00000001ff3a6807 */ /* 0x010fe20004000000 */
[----:B---3--:R-:W-:Y:S06]  /*8a50*/  @!P6 BRA `(.L_x_112) ;  /* 0x00000000004ce947 */ /* 0x008fec0003800000 */
        /* <DEDUP_REMOVED lines=10> */
[----:B------:R-:W3:Y:S02]  /*8b00*/  SYNCS.PHASECHK.TRANS64.TRYWAIT P0, [R2+URZ+0x60], R5 ;  /* 0x00006005020075a7 */ /* 0x000ee400080011ff */
[----:B---3--:R-:W-:Y:S05]  /*8b10*/  @!P0 BRA `(.L_x_115) ;  /* 0x0000001800488947 */ /* 0x008fea0003800000 */
.L_x_114:
[----:B------:R-:W-:Y:S05]  /*8b20*/  BSYNC B0 ;  /* 0x0000000000007941 */ /* 0x000fea0003800000 */
.L_x_113:
[----:B------:R-:W-:Y:S11]  /*8b30*/  ISETP.NE.AND P0, PT, R59, RZ, PT ;  /* 0x000000ff3b00720c */ /* 0x000ff60003f05270 */
[----:B------:R-:W-:Y:S02]  /*8b40*/  @!UPT UIADD3 URZ, UPT, UPT, URZ, URZ, URZ ;  /* 0x000000fffffff290 */ /* 0x000fe4000fffe0ff */
[----:B------:R4:W1:Y:S04]  /*8b50*/  @P0 LDS.128 R48, [R4] ;  /* 0x0000000004300984 */ /* 0x0008680000000c00 */
[----:B------:R4:W1:Y:S04]  /*8b60*/  @P0 LDS.128 R52, [R3+0x10] ;  /* 0x0000100003340984 */ /* 0x0008680000000c00 */
[----:B------:R4:W1:Y:S04]  /*8b70*/  @P0 LDS.128 R60, [R0+0x20] ;  /* 0x00002000003c0984 */ /* 0x0008680000000c00 */
[----:B------:R4:W1:Y:S02]  /*8b80*/  @P0 LDS.128 R68, [R57+0x30] ;  /* 0x0000300039440984 */ /* 0x0008640000000c00 */
.L_x_112:
[----:B------:R-:W-:Y:S05]  /*8b90*/  BSYNC B1 ;  /* 0x0000000000017941 */ /* 0x000fea0003800000 */
.L_x_111:
[----:B----4-:R-:W-:Y:S05]  /*8ba0*/  VIADD R0, R39, 0x60 ;  /* 0x0000006027007836 */ /* 0x010fea0000000000 */
[----:B------:R-:W-:Y:S04]  /*8bb0*/  SHF.R.U32.HI R0, RZ, 0x15, R0 ;  /* 0x00000015ff007819 */ /* 0x000fe80000011600 */
[----:B------:R-:W-:Y:S11]  /*8bc0*/  LOP3.LUT P0, RZ, R0, 0x3, R86, 0x48, !PT ;  /* 0x0000000300ff7812 */ /* 0x000ff60007804856 */
[----:B------:R-:W-:Y:S02]  /*8bd0*/  @!UPT UIADD3 URZ, UPT, UPT, URZ, URZ, URZ ;  /* 0x000000fffffff290 */ /* 0x000fe4000fffe0ff */
[----:B------:R-:W-:Y:S05]  /*8be0*/  @!P0 BRA `(.L_x_116) ;  /* 0x0000000000408947 */ /* 0x000fea0003800000 */
[----:B------:R-:W4:Y:S01]  /*8bf0*/  LDCU.64 UR8, c[0x4][0x70] ;  /* 0x01000e00ff0877ac */ /* 0x000f220008000a00 */
[----:B------:R-:W-:Y:S01]  /*8c00*/  MOV R3, 0x0 ;  /* 0x0000000000037802 */ /* 0x000fe20000000f00 */
[----:B------:R-:W-:Y:S02]  /*8c10*/  HFMA2 R12, -RZ, RZ, 0, 5.9604644775390625e-08 ;  /* 0x00000001ff0c7431 */ /* 0x000fe400000001ff */
[----:B-1----:R-:W-:Y:S02]  /*8c20*/  IMAD.MOV.U32 R8, RZ, RZ, 0x192 ;  /* 0x00000192ff087424 */ /* 0x002fe400078e00ff */
[----:B------:R-:W-:Y:S01]  /*8c30*/  IMAD.MOV.U32 R13, RZ, RZ, RZ ;  /* 0x000000ffff0d7224 */ /* 0x000fe200078e00ff */
[----:B------:R-:W1:Y:S01]  /*8c40*/  LDCU.64 UR6, c[0x4][0x78] ;  /* 0x01000f00ff0677ac */ /* 0x000e620008000a00 */
[----:B---3--:R-:W3:Y:S01]  /*8c50*/  LDC.64 R2, c[0x4][R3] ;  /* 0x0100000003027b82 */ /* 0x008ee20000000a00 */
[----:B------:R-:W5:Y:S01]  /*8c60*/  LDCU.64 UR4, c[0x4][0x10] ;  /* 0x01000200ff0477ac */ /* 0x000f620008000a00 */
[----:B----4-:R-:W-:Y:S01]  /*8c70*/  MOV R5, UR9 ;  /* 0x0000000900057c02 */ /* 0x010fe20008000f00 */
[----:B------:R-:W-:Y:S01]  /*8c80*/  IMAD.U32 R4, RZ, RZ, UR8 ;  /* 0x00000008ff047e24 */ /* 0x000fe2000f8e00ff */
[----:B-1----:R-:W-:Y:S01]  /*8c90*/  MOV R7, UR7 ;  /* 0x0000000700077c02 */ /* 0x002fe20008000f00 */
[----:B------:R-:W-:Y:S01]  /*8ca0*/  IMAD.U32 R6, RZ, RZ, UR6 ;  /* 0x00000006ff067e24 */ /* 0x000fe2000f8e00ff */
[----:B-----5:R-:W-:Y:S01]  /*8cb0*/  MOV R11, UR5 ;  /* 0x00000005000b7c02 */ /* 0x020fe20008000f00 */
[----:B------:R-:W-:Y:S02]  /*8cc0*/  IMAD.U32 R10, RZ, RZ, UR4 ;  /* 0x00000004ff0a7e24 */ /* 0x000fe4000f8e00ff */
[----:B------:R-:W-:Y:S07]  /*8cd0*/  LEPC R20, `(.L_x_116) ;  /* 0x000000001014794e */ /* 0x000fee0000000000 */
[----:B--23--:R-:W-:Y:S05]  /*8ce0*/  CALL.ABS.NOINC R2 ;  /* 0x0000000002007343 */ /* 0x00cfea0003c00000 */
.L_x_116:
[----:B------:R-:W-:Y:S01]  /*8cf0*/  ISETP.NE.AND P0, PT, R84, RZ, PT ;  /* 0x000000ff5400720c */ /* 0x000fe20003f05270 */
[----:B------:R-:W-:Y:S05]  /*8d00*/  WARPSYNC.ALL ;  /* 0x0000000000007948 */ /* 0x000fea0003800000 */
[----:B------:R-:W-:Y:S01]  /*8d10*/  R2UR UR4, R39 ;  /* 0x00000000270472ca */ /* 0x000fe200000e0000 */
[----:B------:R-:W4:Y:S01]  /*8d20*/  S2UR UR6, SR_CgaCtaId ;  /* 0x00000000000679c3 */ /* 0x000f220000008800 */
[----:B------:R-:W-:Y:S01]  /*8d30*/  R2UR UR5, R56 ;  /* 0x00000000380572ca */ /* 0x000fe200000e0000 */
[----:B------:R-:W-:Y:S01]  /*8d40*/  BSSY.RECONVERGENT B0, `(.L_x_117) ;  /* 0x000008e000007945 */ /* 0x000fe20003800200 */
[C---:B-1----:R-:W-:Y:S02]  /*8d50*/  SHF.L.U32 R0, R48.reuse, 0x10, RZ ;  /* 0x0000001030007819 */ /* 0x042fe400000006ff */
[----:B---3--:R-:W-:Y:S02]  /*8d60*/  LOP3.LUT R2, R48, 0xffff0000, RZ, 0xc0, !PT ;  /* 0xffff000030027812 */ /* 0x008fe400078ec0ff */
[C---:B------:R-:W-:Y:S02]  /*8d70*/  SHF.L.U32 R3, R49.reuse, 0x10, RZ ;  /* 0x0000001031037819 */ /* 0x040fe400000006ff */
[----:B------:R-:W-:Y:S02]  /*8d80*/  LOP3.LUT R39, R49, 0xffff0000, RZ, 0xc0, !PT ;  /* 0xffff000031277812 */ /* 0x000fe400078ec0ff */
[C---:B------:R-:W-:Y:S01]  /*8d90*/  SHF.L.U32 R40, R50.reuse, 0x10, RZ ;  /* 0x0000001032287819 */ /* 0x040fe200000006ff */
[----:B------:R-:W1:Y:S01]  /*8da0*/  LDTM.x32 R4, tmem[UR4+0x60] ;  /* 0x00006004000479ee */ /* 0x000e6200082c0000 */
[----:B------:R-:W-:Y:S01]  /*8db0*/  LOP3.LUT R42, R50, 0xffff0000, RZ, 0xc0, !PT ;  /* 0xffff0000322a7812 */ /* 0x000fe200078ec0ff */
[----:B------:R-:W-:Y:S01]  /*8dc0*/  NOP ;  /* 0x0000000000007918 */ /* 0x000fe20000000000 */
[C---:B------:R-:W-:Y:S01]  /*8dd0*/  SHF.L.U32 R43, R51.reuse, 0x10, RZ ;  /* 0x00000010332b7819 */ /* 0x040fe200000006ff */
[----:B------:R-:W-:Y:S01]  /*8de0*/  UIADD3 UR4, UPT, UPT, UR5, 0xd0, URZ ;  /* 0x000000d005047890 */ /* 0x000fe2000fffe0ff */
[----:B------:R-:W-:Y:S02]  /*8df0*/  LOP3.LUT R44, R51, 0xffff0000, RZ, 0xc0, !PT ;  /* 0xffff0000332c7812 */ /* 0x000fe400078ec0ff */
[C---:B------:R-:W-:Y:S02]  /*8e00*/  SHF.L.U32 R45, R52.reuse, 0x10, RZ ;  /* 0x00000010342d7819 */ /* 0x040fe400000006ff */
[----:B------:R-:W-:Y:S02]  /*8e10*/  LOP3.LUT R46, R52, 0xffff0000, RZ, 0xc0, !PT ;  /* 0xffff0000342e7812 */ /* 0x000fe400078ec0ff */
[C---:B------:R-:W-:Y:S02]  /*8e20*/  SHF.L.U32 R47, R53.reuse, 0x10, RZ ;  /* 0x00000010352f7819 */ /* 0x040fe400000006ff */
[----:B------:R-:W-:Y:S02]  /*8e30*/  LOP3.LUT R48, R53, 0xffff0000, RZ, 0xc0, !PT ;  /* 0xffff000035307812 */ /* 0x000fe400078ec0ff */
[C---:B------:R-:W-:Y:S02]  /*8e40*/  SHF.L.U32 R49, R54.reuse, 0x10, RZ ;  /* 0x0000001036317819 */ /* 0x040fe400000006ff */
[----:B------:R-:W-:Y:S02]  /*8e50*/  LOP3.LUT R50, R54, 0xffff0000, RZ, 0xc0, !PT ;  /* 0xffff000036327812 */ /* 0x000fe400078ec0ff */
[C---:B------:R-:W-:Y:S02]  /*8e60*/  SHF.L.U32 R51, R55.reuse, 0x10, RZ ;  /* 0x0000001037337819 */ /* 0x040fe400000006ff */
[----:B------:R-:W-:Y:S02]  /*8e70*/  LOP3.LUT R52, R55, 0xffff0000, RZ, 0xc0, !PT ;  /* 0xffff000037347812 */ /* 0x000fe400078ec0ff */
[----:B------:R-:W-:Y:S01]  /*8e80*/  SHF.L.U32 R53, R60, 0x10, RZ ;  /* 0x000000103c357819 */ /* 0x000fe200000006ff */
[----:B----4-:R-:W-:Y:S01]  /*8e90*/  UPRMT UR4, UR6, 0x654, UR4 ;  /* 0x0000065406047896 */ /* 0x010fe20008000004 */
[C---:B-1----:R-:W-:Y:S01]  /*8ea0*/  FMUL R4, R38.reuse, R4 ;  /* 0x0000000426047220 */ /* 0x042fe20000400000 */
[C---:B------:R-:W-:Y:S01]  /*8eb0*/  FMUL R5, R38.reuse, R5 ;  /* 0x0000000526057220 */ /* 0x040fe20000400000 */
[----:B------:R-:W-:Y:S01]  /*8ec0*/  FMUL R6, R38, R6 ;  /* 0x0000000626067220 */ /* 0x000fe20000400000 */
[----:B------:R-:W-:Y:S01]  /*8ed0*/  LOP3.LUT R54, R60, 0xffff0000, RZ, 0xc0, !PT ;  /* 0xffff00003c367812 */ /* 0x000fe200078ec0ff */
[C---:B------:R-:W-:Y:S01]  /*8ee0*/  FFMA R4, R41.reuse, R0, R4 ;  /* 0x0000000029047223 */ /* 0x040fe20000000004 */
[----:B------:R-:W-:Y:S01]  /*8ef0*/  FFMA R5, R41, R2, R5 ;  /* 0x0000000229057223 */ /* 0x000fe20000000005 */
[----:B------:R-:W-:Y:S01]  /*8f00*/  SHF.L.U32 R55, R61, 0x10, RZ ;  /* 0x000000103d377819 */ /* 0x000fe200000006ff */
[----:B------:R-:W-:Y:S01]  /*8f10*/  FFMA R6, R41, R3, R6 ;  /* 0x0000000329067223 */ /* 0x000fe20000000006 */
[----:B------:R-:W-:Y:S01]  /*8f20*/  SYNCS.ARRIVE.TRANS64.RED.A1T0 RZ, [UR4], RZ ;  /* 0x000000ffffff79a7 */ /* 0x000fe20008100404 */
[C---:B------:R-:W-:Y:S01]  /*8f30*/  FMUL R7, R38.reuse, R7 ;  /* 0x0000000726077220 */ /* 0x040fe20000400000 */
[----:B------:R-:W-:Y:S01]  /*8f40*/  F2FP.BF16.F32.PACK_AB R4, R5, R4 ;  /* 0x000000040504723e */ /* 0x000fe200000010ff */
[C---:B------:R-:W-:Y:S01]  /*8f50*/  FMUL R8, R38.reuse, R8 ;  /* 0x0000000826087220 */ /* 0x040fe20000400000 */
[----:B------:R-:W-:Y:S01]  /*8f60*/  FMUL R9, R38, R9 ;  /* 0x0000000926097220 */ /* 0x000fe20000400000 */
[----:B------:R-:W-:Y:S01]  /*8f70*/  LOP3.LUT R56, R61, 0xffff0000, RZ, 0xc0, !PT ;  /* 0xffff00003d387812 */ /* 0x000fe200078ec0ff */
[C---:B------:R-:W-:Y:S01]  /*8f80*/  FFMA R7, R41.reuse, R39, R7 ;  /* 0x0000002729077223 */ /* 0x040fe20000000007 */
[C---:B------:R-:W-:Y:S01]  /*8f90*/  FFMA R8, R41.reuse, R40, R8 ;  /* 0x0000002829087223 */ /* 0x040fe20000000008 */
[----:B------:R-:W-:Y:S01]  /*8fa0*/  SHF.L.U32 R57, R62, 0x10, RZ ;  /* 0x000000103e397819 */ /* 0x000fe200000006ff */
[----:B------:R-:W-:Y:S01]  /*8fb0*/  FFMA R9, R41, R42, R9 ;  /* 0x0000002a29097223 */ /* 0x000fe20000000009 */
[C---:B------:R-:W-:Y:S01]  /*8fc0*/  FMUL R0, R38.reuse, R10 ;  /* 0x0000000a26007220 */ /* 0x040fe20000400000 */
[----:B------:R-:W-:Y:S01]  /*8fd0*/  F2FP.BF16.F32.PACK_AB R5, R7, R6 ;  /* 0x000000060705723e */ /* 0x000fe200000010ff */
[C---:B------:R-:W-:Y:S01]  /*8fe0*/  FMUL R2, R38.reuse, R11 ;  /* 0x0000000b26027220 */ /* 0x040fe20000400000 */
[----:B------:R-:W-:Y:S01]  /*8ff0*/  FMUL R3, R38, R12 ;  /* 0x0000000c26037220 */ /* 0x000fe20000400000 */
[----:B------:R-:W-:Y:S01]  /*9000*/  F2FP.BF16.F32.PACK_AB R6, R9, R8 ;  /* 0x000000080906723e */ /* 0x000fe200000010ff */
[C---:B------:R-:W-:Y:S01]  /*9010*/  FFMA R0, R41.reuse, R43, R0 ;  /* 0x0000002b29007223 */ /* 0x040fe20000000000 */
[C---:B------:R-:W-:Y:S01]  /*9020*/  FFMA R2, R41.reuse, R44, R2 ;  /* 0x0000002c29027223 */ /* 0x040fe20000000002 */
[----:B------:R-:W-:Y:S01]  /*9030*/  LOP3.LUT R58, R62, 0xffff0000, RZ, 0xc0, !PT ;  /* 0xffff00003e3a7812 */ /* 0x000fe200078ec0ff */
[----:B------:R-:W-:Y:S01]  /*9040*/  FFMA R3, R41, R45, R3 ;  /* 0x0000002d29037223 */ /* 0x000fe20000000003 */
[C---:B------:R-:W-:Y:S01]  /*9050*/  FMUL R10, R38.reuse, R13 ;  /* 0x0000000d260a7220 */ /* 0x040fe20000400000 */
[----:B------:R-:W-:Y:S01]  /*9060*/  SHF.L.U32 R59, R63, 0x10, RZ ;  /* 0x000000103f3b7819 */ /* 0x000fe200000006ff */
[----:B------:R-:W-:Y:S01]  /*9070*/  FMUL R11, R38, R14 ;  /* 0x0000000e260b7220 */ /* 0x000fe20000400000 */
[----:B------:R-:W-:Y:S01]  /*9080*/  F2FP.BF16.F32.PACK_AB R7, R2, R0 ;  /* 0x000000000207723e */ /* 0x000fe200000010ff */
[----:B------:R-:W-:Y:S01]  /*9090*/  FFMA R10, R41, R46, R10 ;  /* 0x0000002e290a7223 */ /* 0x000fe2000000000a */
[C---:B------:R-:W-:Y:S01]  /*90a0*/  FMUL R15, R38.reuse, R15 ;  /* 0x0000000f260f7220 */ /* 0x040fe20000400000 */
[C---:B------:R-:W-:Y:S01]  /*90b0*/  FMUL R12, R38.reuse, R16 ;  /* 0x00000010260c7220 */ /* 0x040fe20000400000 */
[----:B------:R-:W-:Y:S01]  /*90c0*/  FMUL R13, R38, R17 ;  /* 0x00000011260d7220 */ /* 0x000fe20000400000 */
[----:B------:R1:W-:Y:S01]  /*90d0*/  STS.128 [R82+0x6000], R4 ;  /* 0x0060000452007388 */ /* 0x0003e20000000c00 */
[----:B------:R-:W-:Y:S01]  /*90e0*/  LOP3.LUT R60, R63, 0xffff0000, RZ, 0xc0, !PT ;  /* 0xffff00003f3c7812 */ /* 0x000fe200078ec0ff */
[C---:B------:R-:W-:Y:S01]  /*90f0*/  FFMA R11, R41.reuse, R47, R11 ;  /* 0x0000002f290b7223 */ /* 0x040fe2000000000b */
[----:B------:R-:W-:Y:S01]  /*9100*/  SHF.L.U32 R61, R68, 0x10, RZ ;  /* 0x00000010443d7819 */ /* 0x000fe200000006ff */
[C---:B------:R-:W-:Y:S01]  /*9110*/  FFMA R15, R41.reuse, R48, R15 ;  /* 0x00000030290f7223 */ /* 0x040fe2000000000f */
[----:B------:R-:W-:Y:S01]  /*9120*/  F2FP.BF16.F32.PACK_AB R8, R10, R3 ;  /* 0x000000030a08723e */ /* 0x000fe200000010ff */
[C---:B------:R-:W-:Y:S01]  /*9130*/  FFMA R12, R41.reuse, R49, R12 ;  /* 0x00000031290c7223 */ /* 0x040fe2000000000c */
[C---:B------:R-:W-:Y:S01]  /*9140*/  FFMA R13, R41.reuse, R50, R13 ;  /* 0x00000032290d7223 */ /* 0x040fe2000000000d */
[C---:B------:R-:W-:Y:S01]  /*9150*/  FMUL R14, R38.reuse, R18 ;  /* 0x00000012260e7220 */ /* 0x040fe20000400000 */
[C---:B------:R-:W-:Y:S01]  /*9160*/  FMUL R19, R38.reuse, R19 ;  /* 0x0000001326137220 */ /* 0x040fe20000400000 */
[C---:B------:R-:W-:Y:S01]  /*9170*/  FMUL R16, R38.reuse, R20 ;  /* 0x0000001426107220 */ /* 0x040fe20000400000 */
[C---:B------:R-:W-:Y:S01]  /*9180*/  FMUL R17, R38.reuse, R21 ;  /* 0x0000001526117220 */ /* 0x040fe20000400000 */
[C---:B------:R-:W-:Y:S01]  /*9190*/  FFMA R14, R41.reuse, R51, R14 ;  /* 0x00000033290e7223 */ /* 0x040fe2000000000e */
[C---:B------:R-:W-:Y:S01]  /*91a0*/  FMUL R18, R38.reuse, R22 ;  /* 0x0000001626127220 */ /* 0x040fe20000400000 */
[C---:B------:R-:W-:Y:S01]  /*91b0*/  FFMA R19, R41.reuse, R52, R19 ;  /* 0x0000003429137223 */ /* 0x040fe20000000013 */
[C---:B------:R-:W-:Y:S01]  /*91c0*/  FMUL R23, R38.reuse, R23 ;  /* 0x0000001726177220 */ /* 0x040fe20000400000 */
[C---:B------:R-:W-:Y:S01]  /*91d0*/  FFMA R16, R41.reuse, R53, R16 ;  /* 0x0000003529107223 */ /* 0x040fe20000000010 */
[C---:B------:R-:W-:Y:S01]  /*91e0*/  FMUL R20, R38.reuse, R24 ;  /* 0x0000001826147220 */ /* 0x040fe20000400000 */
[C---:B------:R-:W-:Y:S01]  /*91f0*/  FFMA R17, R41.reuse, R54, R17 ;  /* 0x0000003629117223 */ /* 0x040fe20000000011 */
[C---:B------:R-:W-:Y:S01]  /*9200*/  FMUL R21, R38.reuse, R25 ;  /* 0x0000001926157220 */ /* 0x040fe20000400000 */
[----:B------:R-:W-:Y:S01]  /*9210*/  FFMA R18, R41, R55, R18 ;  /* 0x0000003729127223 */ /* 0x000fe20000000012 */
[C---:B------:R-:W-:Y:S01]  /*9220*/  FMUL R22, R38.reuse, R26 ;  /* 0x0000001a26167220 */ /* 0x040fe20000400000 */
[----:B------:R-:W-:Y:S01]  /*9230*/  F2FP.BF16.F32.PACK_AB R9, R15, R11 ;  /* 0x0000000b0f09723e */ /* 0x000fe200000010ff */
[----:B------:R-:W-:Y:S01]  /*9240*/  FFMA R23, R41, R56, R23 ;  /* 0x0000003829177223 */ /* 0x000fe20000000017 */
[C---:B------:R-:W-:Y:S01]  /*9250*/  FMUL R27, R38.reuse, R27 ;  /* 0x0000001b261b7220 */ /* 0x040fe20000400000 */
[----:B------:R-:W-:Y:S01]  /*9260*/  F2FP.BF16.F32.PACK_AB R10, R13, R12 ;  /* 0x0000000c0d0a723e */ /* 0x000fe200000010ff */
[----:B------:R-:W-:Y:S01]  /*9270*/  FFMA R20, R41, R57, R20 ;  /* 0x0000003929147223 */ /* 0x000fe20000000014 */
[----:B------:R-:W-:Y:S01]  /*9280*/  F2FP.BF16.F32.PACK_AB R11, R19, R14 ;  /* 0x0000000e130b723e */ /* 0x000fe200000010ff */
[----:B------:R-:W-:Y:S01]  /*9290*/  FMUL R24, R38, R28 ;  /* 0x0000001c26187220 */ /* 0x000fe20000400000 */
[----:B------:R-:W-:Y:S01]  /*92a0*/  LOP3.LUT R62, R68, 0xffff0000, RZ, 0xc0, !PT ;  /* 0xffff0000443e7812 */ /* 0x000fe200078ec0ff */
[----:B------:R-:W-:Y:S01]  /*92b0*/  FFMA R21, R41, R58, R21 ;  /* 0x0000003a29157223 */ /* 0x000fe20000000015 */
[----:B------:R-:W-:Y:S01]  /*92c0*/  SHF.L.U32 R63, R69, 0x10, RZ ;  /* 0x00000010453f7819 */ /* 0x000fe200000006ff */
[----:B------:R1:W-:Y:S01]  /*92d0*/  STS.128 [R95+0x6010], R8 ;  /* 0x006010085f007388 */ /* 0x0003e20000000c00 */
[C---:B------:R-:W-:Y:S01]  /*92e0*/  FMUL R25, R38.reuse, R29 ;  /* 0x0000001d26197220 */ /* 0x040fe20000400000 */
[----:B------:R-:W-:Y:S01]  /*92f0*/  FFMA R22, R41, R59, R22 ;  /* 0x0000003b29167223 */ /* 0x000fe20000000016 */
[----:B------:R-:W-:Y:S01]  /*9300*/  LOP3.LUT R64, R69, 0xffff0000, RZ, 0xc0, !PT ;  /* 0xffff000045407812 */ /* 0x000fe200078ec0ff */
[----:B------:R-:W-:Y:S01]  /*9310*/  FMUL R26, R38, R30 ;  /* 0x0000001e261a7220 */ /* 0x000fe20000400000 */
[C---:B------:R-:W-:Y:S01]  /*9320*/  FFMA R27, R41.reuse, R60, R27 ;  /* 0x0000003c291b7223 */ /* 0x040fe2000000001b */
[----:B------:R-:W-:Y:S01]  /*9330*/  SHF.L.U32 R65, R70, 0x10, RZ ;  /* 0x0000001046417819 */ /* 0x000fe200000006ff */
[----:B------:R-:W-:Y:S01]  /*9340*/  FMUL R31, R38, R31 ;  /* 0x0000001f261f7220 */ /* 0x000fe20000400000 */
[C---:B------:R-:W-:Y:S01]  /*9350*/  FFMA R24, R41.reuse, R61, R24 ;  /* 0x0000003d29187223 */ /* 0x040fe20000000018 */
[----:B------:R-:W-:Y:S01]  /*9360*/  LOP3.LUT R66, R70, 0xffff0000, RZ, 0xc0, !PT ;  /* 0xffff000046427812 */ /* 0x000fe200078ec0ff */
[C---:B------:R-:W-:Y:S01]  /*9370*/  FMUL R28, R38.reuse, R32 ;  /* 0x00000020261c7220 */ /* 0x040fe20000400000 */
[----:B------:R-:W-:Y:S01]  /*9380*/  FFMA R25, R41, R62, R25 ;  /* 0x0000003e29197223 */ /* 0x000fe20000000019 */
[----:B------:R-:W-:Y:S01]  /*9390*/  SHF.L.U32 R67, R71, 0x10, RZ ;  /* 0x0000001047437819 */ /* 0x000fe200000006ff */
[C---:B------:R-:W-:Y:S01]  /*93a0*/  FMUL R29, R38.reuse, R33 ;  /* 0x00000021261d7220 */ /* 0x040fe20000400000 */
[----:B------:R-:W-:Y:S01]  /*93b0*/  F2FP.BF16.F32.PACK_AB R16, R17, R16 ;  /* 0x000000101110723e */ /* 0x000fe200000010ff */
[----:B------:R-:W-:Y:S01]  /*93c0*/  FFMA R26, R41, R63, R26 ;  /* 0x0000003f291a7223 */ /* 0x000fe2000000001a */
[----:B------:R-:W-:Y:S01]  /*93d0*/  LOP3.LUT R68, R71, 0xffff0000, RZ, 0xc0, !PT ;  /* 0xffff000047447812 */ /* 0x000fe200078ec0ff */
        /* <DEDUP_REMOVED lines=36> */
.L_x_118:
[----:B------:R-:W-:Y:S05]  /*9620*/  BSYNC.RECONVERGENT B0 ;  /* 0x0000000000007941 */ /* 0x000fea0003800200 */
.L_x_117:
[----:B------:R-:W-:Y:S01]  /*9630*/  BAR.SYNC.DEFER_BLOCKING 0x1, 0x80 ;  /* 0x0042000000007b1d */ /* 0x000fe20000010000 */
[----:B------:R-:W-:Y:S01]  /*9640*/  UISETP.NE.AND UP0, UPT, UR53, -0x4, UPT ;  /* 0xfffffffc3500788c */ /* 0x000fe2000bf05270 */
[----:B------:R-:W-:Y:S08]  /*9650*/  IADD3 R36, PT, PT, R36, 0x1, RZ ;  /* 0x0000000124247810 */ /* 0x000ff00007ffe0ff */
[----:B------:R-:W-:Y:S05]  /*9660*/  BRA.U !UP0, `(.L_x_119) ;  /* 0x0000000108247547 */ /* 0x000fea000b800000 */
[----:B------:R-:W-:Y:S01]  /*9670*/  ISETP.NE.AND P0, PT, R101, RZ, PT ;  /* 0x000000ff6500720c */ /* 0x000fe20003f05270 */
[----:B------:R-:W-:Y:S01]  /*9680*/  IMAD.U32 R0, RZ, RZ, UR50 ;  /* 0x00000032ff007e24 */ /* 0x000fe2000f8e00ff */
[----:B------:R-:W-:Y:S04]  /*9690*/  UIADD3 UR4, UPT, UPT, UR50, 0x1, URZ ;  /* 0x0000000132047890 */ /* 0x000fe8000fffe0ff */
[----:B------:R-:W-:Y:S04]  /*96a0*/  UISETP.NE.AND UP0, UPT, UR4, 0x4, UPT ;  /* 0x000000040400788c */ /* 0x000fe8000bf05270 */
[----:B------:R-:W-:Y:S03]  /*96b0*/  USEL UR50, UR4, URZ, UP0 ;  /* 0x000000ff04327287 */ /* 0x000fe60008000000 */
[----:B------:R-:W-:Y:S05]  /*96c0*/  @P0 LEA R0, R0, UR49, 0x3 ;  /* 0x0000003100000c11 */ /* 0x000fea000f8e18ff */
[----:B------:R-:W-:Y:S05]  /*96d0*/  @P0 VIADD R0, R0, 0x80 ;  /* 0x0000008000000836 */ /* 0x000fea0000000000 */
[----:B------:R-:W-:Y:S04]  /*96e0*/  @P0 PRMT R0, R103, 0x654, R0 ;  /* 0x0000065467000816 */ /* 0x000fe80000000000 */
[----:B------:R3:W-:Y:S03]  /*96f0*/  @P0 SYNCS.ARRIVE.TRANS64.RED.A1T0 RZ, [R0+URZ], RZ ;  /* 0x000000ff00ff09a7 */ /* 0x0007e600081004ff */
.L_x_119:
[----:B------:R-:W-:Y:S01]  /*9700*/  R2UR UR5, R77 ;  /* 0x000000004d0572ca */ /* 0x000fe200000e0000 */
[----:B------:R-:W-:Y:S01]  /*9710*/  UISETP.NE.AND UP0, UPT, UR62, URZ, UPT ;  /* 0x000000ff3e00728c */ /* 0x000fe2000bf05270 */
[----:B------:R-:W-:Y:S01]  /*9720*/  R2UR UR4, R78 ;  /* 0x000000004e0472ca */ /* 0x000fe200000e0000 */
[----:B------:R-:W-:Y:S01]  /*9730*/  UIADD3 UR53, UPT, UPT, UR53, 0x4, URZ ;  /* 0x0000000435357890 */ /* 0x000fe2000fffe0ff */
[C---:B------:R-:W-:Y:S01]  /*9740*/  ISETP.NE.AND P0, PT, R36.reuse, 0x2, PT ;  /* 0x000000022400780c */ /* 0x040fe20003f05270 */
[----:B------:R-:W-:Y:S01]  /*9750*/  UMOV UR52, UR63 ;  /* 0x0000003f00347c82 */ /* 0x000fe20008000000 */
[----:B------:R-:W-:Y:S02]  /*9760*/  LOP3.LUT R79, R79, 0x1, RZ, 0x3c, !PT ;  /* 0x000000014f4f7812 */ /* 0x000fe400078e3cff */
[----:B---3--:R-:W-:Y:S02]  /*9770*/  SEL R0, RZ, 0x1, P0 ;  /* 0x00000001ff007807 */ /* 0x008fe40000000000 */
[----:B------:R-:W-:Y:S02]  /*9780*/  SEL R36, R36, RZ, P0 ;  /* 0x000000ff24247207 */ /* 0x000fe40000000000 */
[----:B------:R-:W-:Y:S01]  /*9790*/  LOP3.LUT R80, R80, R0, RZ, 0x3c, !PT ;  /* 0x0000000050507212 */ /* 0x000fe200078e3cff */
[----:B------:R-:W-:Y:S02]  /*97a0*/  UIADD3 UR24, UPT, UPT, UR36, UR5, URZ ;  /* 0x0000000524187290 */ /* 0x000fe4000fffe0ff */
[----:B------:R-:W-:Y:S01]  /*97b0*/  UIADD3 UR51, UPT, UPT, UR37, UR4, URZ ;  /* 0x0000000425337290 */ /* 0x000fe2000fffe0ff */
[----:B------:R-:W-:Y:S11]  /*97c0*/  BRA.U UP0, `(.L_x_120) ;  /* 0xffffffbd00507547 */ /* 0x000ff6000b83ffff */
[----:B------:R-:W-:-:S13]  /*97d0*/  R2UR UR4, R93 ;  /* 0x000000005d0472ca */ /* 0x000fda00000e0000 */
[----:B------:R-:W-:-:S09]  /*97e0*/  UISETP.NE.AND UP0, UPT, UR4, URZ, UPT ;  /* 0x000000ff0400728c */ /* 0x000fd2000bf05270 */
[----:B------:R-:W-:Y:S05]  /*97f0*/  BRA.U !UP0, `(.L_x_121) ;  /* 0x0000000108487547 */ /* 0x000fea000b800000 */
[----:B------:R-:W3:Y:S02]  /*9800*/  LDCU.64 UR4, c[0x0][0x990] ;  /* 0x00013200ff0477ac */ /* 0x000ee40008000a00 */
[----:B---3--:R-:W-:-:S04]  /*9810*/  UISETP.NE.U32.AND UP0, UPT, UR4, URZ, UPT ;  /* 0x000000ff0400728c */ /* 0x008fc8000bf05070 */
[----:B------:R-:W-:-:S09]  /*9820*/  UISETP.NE.AND.EX UP0, UPT, UR5, URZ, UPT, UP0 ;  /* 0x000000ff0500728c */ /* 0x000fd2000bf05300 */
[----:B------:R-:W-:Y:S05]  /*9830*/  BRA.U UP0, `(.L_x_122) ;  /* 0x00000001000c7547 */ /* 0x000fea000b800000 */
[----:B------:R-:W-:-:S13]  /*9840*/  FSETP.NEU.AND P0, PT, R41, RZ, PT ;  /* 0x000000ff2900720b */ /* 0x000fda0003f0d000 */
[----:B------:R-:W-:Y:S05]  /*9850*/  @!P0 EXIT ;  /* 0x000000000000894d */ /* 0x000fea0003800000 */
[----:B------:R-:W-:Y:S05]  /*9860*/  BRA `(.L_x_121) ;  /* 0x00000000002c7947 */ /* 0x000fea0003800000 */
.L_x_122:
[----:B------:R-:W-:Y:S01]  /*9870*/  ISETP.NE.AND P0, PT, R100, RZ, PT ;  /* 0x000000ff6400720c */ /* 0x000fe20003f05270 */
[----:B------:R-:W-:-:S12]  /*9880*/  BSSY.RECONVERGENT B0, `(.L_x_121) ;  /* 0x0000009000007945 */ /* 0x000fd80003800200 */
[----:B------:R-:W-:Y:S05]  /*9890*/  @P0 BRA `(.L_x_123) ;  /* 0x0000000000140947 */ /* 0x000fea0003800000 */
[----:B------:R-:W3:Y:S02]  /*98a0*/  LDCU.64 UR4, c[0x0][0x988] ;  /* 0x00013100ff0477ac */ /* 0x000ee40008000a00 */
[----:B---3--:R-:W-:-:S04]  /*98b0*/  ISETP.NE.U32.AND P0, PT, RZ, UR4, PT ;  /* 0x00000004ff007c0c */ /* 0x008fc8000bf05070 */
[----:B------:R-:W-:-:S13]  /*98c0*/  ISETP.NE.AND.EX P0, PT, RZ, UR5, PT, P0 ;  /* 0x00000005ff007c0c */ /* 0x000fda000bf05300 */
[----:B------:R-:W-:Y:S05]  /*98d0*/  @!P0 EXIT ;  /* 0x000000000000894d */ /* 0x000fea0003800000 */
[----:B------:R-:W-:Y:S05]  /*98e0*/  BRA `(.L_x_124) ;  /* 0x0000000000087947 */ /* 0x000fea0003800000 */
.L_x_123:
[----:B------:R-:W-:-:S13]  /*98f0*/  FSETP.NEU.AND P0, PT, R41, RZ, PT ;  /* 0x000000ff2900720b */ /* 0x000fda0003f0d000 */
[----:B------:R-:W-:Y:S05]  /*9900*/  @!P0 EXIT ;  /* 0x000000000000894d */ /* 0x000fea0003800000 */
.L_x_124:
[----:B------:R-:W-:Y:S05]  /*9910*/  BSYNC.RECONVERGENT B0 ;  /* 0x0000000000007941 */ /* 0x000fea0003800200 */
.L_x_121:
[----:B------:R-:W3:Y:S01]  /*9920*/  S2UR UR5, SR_CgaCtaId ;  /* 0x00000000000579c3 */ /* 0x000ee20000008800 */
[----:B------:R-:W-:Y:S01]  /*9930*/  ULEA UR4, UR50, UR49, 0x3 ;  /* 0x0000003132047291 */ /* 0x000fe2000f8e18ff */
[----:B------:R-:W-:-:S04]  /*9940*/  DEPBAR.LE SB0, 0x0 ;  /* 0x000080000000791a */ /* 0x000fc80000000000 */
[----:B------:R-:W-:-:S04]  /*9950*/  UIADD3 UR4, UPT, UPT, UR4, 0x80, URZ ;  /* 0x0000008004047890 */ /* 0x000fc8000fffe0ff */
[----:B---3--:R-:W-:-:S09]  /*9960*/  UPRMT UR4, UR5, 0x654, UR4 ;  /* 0x0000065405047896 */ /* 0x008fd20008000004 */
[----:B------:R-:W-:Y:S01]  /*9970*/  SYNCS.ARRIVE.TRANS64.RED.A1T0 RZ, [UR4], RZ ;  /* 0x000000ffffff79a7 */ /* 0x000fe20008100404 */
[----:B------:R-:W-:Y:S05]  /*9980*/  EXIT ;  /* 0x000000000000794d */ /* 0x000fea0003800000 */
.L_x_19:
[----:B------:R-:W-:Y:S07]  /*9990*/  MOV R0, UR9 ;  /* 0x0000000900007c02 */ /* 0x000fee0008000f00 */
.L_x_125:
[----:B--2---:R2:W3:Y:S02]  /*99a0*/  SYNCS.PHASECHK.TRANS64.TRYWAIT P0, [R0+URZ+0x30], R4 ;  /* 0x00003004000075a7 */ /* 0x0044e400080011ff */
[----:B---3--:R-:W-:Y:S05]  /*99b0*/  @!P0 NANOSLEEP.SYNCS 0x989680 ;  /* 0x009896800000895d */ /* 0x008fea0003900000 */
[----:B------:R-:W3:Y:S02]  /*99c0*/  @!P0 SYNCS.PHASECHK.TRANS64 P0, [R0+URZ+0x30], R4 ;  /* 0x00003004000085a7 */ /* 0x000ee400080010ff */
[----:B---3--:R-:W-:Y:S05]  /*99d0*/  @!P0 BRA `(.L_x_125) ;  /* 0xfffffffc00f08947 */ /* 0x008fea000383ffff */
[----:B------:R-:W-:Y:S05]  /*99e0*/  BRA `(.L_x_18) ;  /* 0xffffff7c00b07947 */ /* 0x000fea000383ffff */
.L_x_25:
[----:B------:R-:W-:Y:S07]  /*99f0*/  MOV R0, UR9 ;  /* 0x0000000900007c02 */ /* 0x000fee0008000f00 */
.L_x_126:
[----:B--2---:R2:W4:Y:S02]  /*9a00*/  SYNCS.PHASECHK.TRANS64.TRYWAIT P0, [R0+URZ+0x30], R4 ;  /* 0x00003004000075a7 */ /* 0x00452400080011ff */
[----:B----4-:R-:W-:Y:S05]  /*9a10*/  @!P0 NANOSLEEP.SYNCS 0x989680 ;  /* 0x009896800000895d */ /* 0x010fea0003900000 */
[----:B------:R-:W4:Y:S02]  /*9a20*/  @!P0 SYNCS.PHASECHK.TRANS64 P0, [R0+URZ+0x30], R4 ;  /* 0x00003004000085a7 */ /* 0x000f2400080010ff */
[----:B----4-:R-:W-:Y:S05]  /*9a30*/  @!P0 BRA `(.L_x_126) ;  /* 0xfffffffc00f08947 */ /* 0x010fea000383ffff */
[----:B------:R-:W-:Y:S05]  /*9a40*/  BRA `(.L_x_24) ;  /* 0xffffff84003c7947 */ /* 0x000fea000383ffff */
.L_x_29:
[----:B-1----:R-:W-:-:S07]  /*9a50*/  MOV R0, UR36 ;  /* 0x0000002400007c02 */ /* 0x002fce0008000f00 */
.L_x_127:
[----:B-1----:R1:W2:Y:S02]  /*9a60*/  SYNCS.PHASECHK.TRANS64.TRYWAIT P0, [R0+URZ+0xb0], R3 ;  /* 0x0000b003000075a7 */ /* 0x0022a400080011ff */
[----:B--2---:R-:W-:Y:S05]  /*9a70*/  @!P0 NANOSLEEP.SYNCS 0x989680 ;  /* 0x009896800000895d */ /* 0x004fea0003900000 */
[----:B------:R-:W2:Y:S02]  /*9a80*/  @!P0 SYNCS.PHASECHK.TRANS64 P0, [R0+URZ+0xb0], R3 ;  /* 0x0000b003000085a7 */ /* 0x000ea400080010ff */
[----:B--2---:R-:W-:Y:S05]  /*9a90*/  @!P0 BRA `(.L_x_127) ;  /* 0xfffffffc00f08947 */ /* 0x004fea000383ffff */
[----:B------:R-:W-:Y:S05]  /*9aa0*/  BRA `(.L_x_128) ;  /* 0xffffff8800087947 */ /* 0x000fea000383ffff */
.L_x_33:
[----:B------:R-:W-:-:S07]  /*9ab0*/  MOV R0, UR4 ;  /* 0x0000000400007c02 */ /* 0x000fce0008000f00 */
.L_x_129:
[----:B-1----:R1:W2:Y:S02]  /*9ac0*/  SYNCS.PHASECHK.TRANS64.TRYWAIT P0, [R0+URZ], R2 ;  /* 0x00000002000075a7 */ /* 0x0022a400080011ff */
[----:B--2---:R-:W-:Y:S05]  /*9ad0*/  @!P0 NANOSLEEP.SYNCS 0x989680 ;  /* 0x009896800000895d */ /* 0x004fea0003900000 */
[----:B------:R-:W2:Y:S02]  /*9ae0*/  @!P0 SYNCS.PHASECHK.TRANS64 P0, [R0+URZ], R2 ;  /* 0x00000002000085a7 */ /* 0x000ea400080010ff */
[----:B--2---:R-:W-:Y:S05]  /*9af0*/  @!P0 BRA `(.L_x_129) ;  /* 0xfffffffc00f08947 */ /* 0x004fea000383ffff */
[----:B------:R-:W-:Y:S05]  /*9b00*/  BRA `(.L_x_130) ;  /* 0xffffff8c00a07947 */ /* 0x000fea000383ffff */
.L_x_34:
[----:B------:R-:W-:-:S07]  /*9b10*/  MOV R0, UR5 ;  /* 0x0000000500007c02 */ /* 0x000fce0008000f00 */
.L_x_131:
[----:B-1----:R1:W2:Y:S02]  /*9b20*/  SYNCS.PHASECHK.TRANS64.TRYWAIT P0, [R0+URZ], R2 ;  /* 0x00000002000075a7 */ /* 0x0022a400080011ff */
[----:B--2---:R-:W-:Y:S05]  /*9b30*/  @!P0 NANOSLEEP.SYNCS 0x989680 ;  /* 0x009896800000895d */ /* 0x004fea0003900000 */
[----:B------:R-:W2:Y:S02]  /*9b40*/  @!P0 SYNCS.PHASECHK.TRANS64 P0, [R0+URZ], R2 ;  /* 0x00000002000085a7 */ /* 0x000ea400080010ff */
[----:B--2---:R-:W-:Y:S05]  /*9b50*/  @!P0 BRA `(.L_x_131) ;  /* 0xfffffffc00f08947 */ /* 0x004fea000383ffff */
[----:B------:R-:W-:Y:S05]  /*9b60*/  BRA `(.L_x_132) ;  /* 0xffffff8c00b07947 */ /* 0x000fea000383ffff */
.L_x_35:
[----:B------:R-:W-:-:S07]  /*9b70*/  MOV R0, UR5 ;  /* 0x0000000500007c02 */ /* 0x000fce0008000f00 */
.L_x_133:
[----:B-1----:R1:W2:Y:S02]  /*9b80*/  SYNCS.PHASECHK.TRANS64.TRYWAIT P0, [R0+URZ], R2 ;  /* 0x00000002000075a7 */ /* 0x0022a400080011ff */
[----:B--2---:R-:W-:Y:S05]  /*9b90*/  @!P0 NANOSLEEP.SYNCS 0x989680 ;  /* 0x009896800000895d */ /* 0x004fea0003900000 */
[----:B------:R-:W2:Y:S02]  /*9ba0*/  @!P0 SYNCS.PHASECHK.TRANS64 P0, [R0+URZ], R2 ;  /* 0x00000002000085a7 */ /* 0x000ea400080010ff */
[----:B--2---:R-:W-:Y:S05]  /*9bb0*/  @!P0 BRA `(.L_x_133) ;  /* 0xfffffffc00f08947 */ /* 0x004fea000383ffff */
[----:B------:R-:W-:Y:S05]  /*9bc0*/  BRA `(.L_x_134) ;  /* 0xffffff8c00c07947 */ /* 0x000fea000383ffff */
.L_x_36:
[----:B------:R-:W-:-:S07]  /*9bd0*/  MOV R0, UR5 ;  /* 0x0000000500007c02 */ /* 0x000fce0008000f00 */
.L_x_135:
[----:B-1----:R1:W2:Y:S02]  /*9be0*/  SYNCS.PHASECHK.TRANS64.TRYWAIT P0, [R0+URZ], R2 ;  /* 0x00000002000075a7 */ /* 0x0022a400080011ff */
[----:B--2---:R-:W-:Y:S05]  /*9bf0*/  @!P0 NANOSLEEP.SYNCS 0x989680 ;  /* 0x009896800000895d */ /* 0x004fea0003900000 */
[----:B------:R-:W2:Y:S02]  /*9c00*/  @!P0 SYNCS.PHASECHK.TRANS64 P0, [R0+URZ], R2 ;  /* 0x00000002000085a7 */ /* 0x000ea400080010ff */
[----:B--2---:R-:W-:Y:S05]  /*9c10*/  @!P0 BRA `(.L_x_135) ;  /* 0xfffffffc00f08947 */ /* 0x004fea000383ffff */
[----:B------:R-:W-:Y:S05]  /*9c20*/  BRA `(.L_x_136) ;  /* 0xffffff8c00d07947 */ /* 0x000fea000383ffff */
.L_x_37:
[----:B------:R-:W-:-:S07]  /*9c30*/  MOV R0, UR5 ;  /* 0x0000000500007c02 */ /* 0x000fce0008000f00 */
.L_x_137:
[----:B-1----:R1:W2:Y:S02]  /*9c40*/  SYNCS.PHASECHK.TRANS64.TRYWAIT P0, [R0+URZ], R2 ;  /* 0x00000002000075a7 */ /* 0x0022a400080011ff */
[----:B--2---:R-:W-:Y:S05]  /*9c50*/  @!P0 NANOSLEEP.SYNCS 0x989680 ;  /* 0x009896800000895d */ /* 0x004fea0003900000 */
[----:B------:R-:W2:Y:S02]  /*9c60*/  @!P0 SYNCS.PHASECHK.TRANS64 P0, [R0+URZ], R2 ;  /* 0x00000002000085a7 */ /* 0x000ea400080010ff */
[----:B--2---:R-:W-:Y:S05]  /*9c70*/  @!P0 BRA `(.L_x_137) ;  /* 0xfffffffc00f08947 */ /* 0x004fea000383ffff */
[----:B------:R-:W-:Y:S05]  /*9c80*/  BRA `(.L_x_138) ;  /* 0xffffff8c00e07947 */ /* 0x000fea000383ffff */
.L_x_40:
[----:B------:R-:W-:-:S07]  /*9c90*/  MOV R4, UR4 ;  /* 0x0000000400047c02 */ /* 0x000fce0008000f00 */
.L_x_139:
[----:B--2---:R2:W3:Y:S02]  /*9ca0*/  SYNCS.PHASECHK.TRANS64.TRYWAIT P1, [R4+URZ+0xb8], R6 ;  /* 0x0000b806040075a7 */ /* 0x0044e400080211ff */
[----:B---3--:R-:W-:Y:S05]  /*9cb0*/  @!P1 NANOSLEEP.SYNCS 0x989680 ;  /* 0x009896800000995d */ /* 0x008fea0003900000 */
[----:B------:R-:W3:Y:S02]  /*9cc0*/  @!P1 SYNCS.PHASECHK.TRANS64 P1, [R4+URZ+0xb8], R6 ;  /* 0x0000b806040095a7 */ /* 0x000ee400080210ff */
[----:B---3--:R-:W-:Y:S05]  /*9cd0*/  @!P1 BRA `(.L_x_139) ;  /* 0xfffffffc00f09947 */ /* 0x008fea000383ffff */
[----:B------:R-:W-:Y:S05]  /*9ce0*/  BRA `(.L_x_140) ;  /* 0xffffff9000507947 */ /* 0x000fea000383ffff */
.L_x_41:
[----:B--2---:R-:W-:-:S07]  /*9cf0*/  MOV R4, UR4 ;  /* 0x0000000400047c02 */ /* 0x004fce0008000f00 */
.L_x_141:
[----:B--2---:R2:W3:Y:S02]  /*9d00*/  SYNCS.PHASECHK.TRANS64.TRYWAIT P1, [R4+URZ+0xb0], R5 ;  /* 0x0000b005040075a7 */ /* 0x0044e400080211ff */
[----:B---3--:R-:W-:Y:S05]  /*9d10*/  @!P1 NANOSLEEP.SYNCS 0x989680 ;  /* 0x009896800000995d */ /* 0x008fea0003900000 */
[----:B------:R-:W3:Y:S02]  /*9d20*/  @!P1 SYNCS.PHASECHK.TRANS64 P1, [R4+URZ+0xb0], R5 ;  /* 0x0000b005040095a7 */ /* 0x000ee400080210ff */
[----:B---3--:R-:W-:Y:S05]  /*9d30*/  @!P1 BRA `(.L_x_141) ;  /* 0xfffffffc00f09947 */ /* 0x008fea000383ffff */
[----:B------:R-:W-:Y:S05]  /*9d40*/  BRA `(.L_x_142) ;  /* 0xffffff9000587947 */ /* 0x000fea000383ffff */
.L_x_49:
[----:B------:R-:W-:-:S07]  /*9d50*/  MOV R0, UR20 ;  /* 0x0000001400007c02 */ /* 0x000fce0008000f00 */
.L_x_143:
[----:B-1----:R1:W2:Y:S02]  /*9d60*/  SYNCS.PHASECHK.TRANS64.TRYWAIT P0, [R0+URZ+0xb0], R4 ;  /* 0x0000b004000075a7 */ /* 0x0022a400080011ff */
[----:B--2---:R-:W-:Y:S05]  /*9d70*/  @!P0 NANOSLEEP.SYNCS 0x989680 ;  /* 0x009896800000895d */ /* 0x004fea0003900000 */
[----:B------:R-:W2:Y:S02]  /*9d80*/  @!P0 SYNCS.PHASECHK.TRANS64 P0, [R0+URZ+0xb0], R4 ;  /* 0x0000b004000085a7 */ /* 0x000ea400080010ff */
[----:B--2---:R-:W-:Y:S05]  /*9d90*/  @!P0 BRA `(.L_x_143) ;  /* 0xfffffffc00f08947 */ /* 0x004fea000383ffff */
[----:B------:R-:W-:Y:S05]  /*9da0*/  BRA `(.L_x_144) ;  /* 0xffffff9400e47947 */ /* 0x000fea000383ffff */
.L_x_50:
[----:B------:R-:W-:-:S07]  /*9db0*/  MOV R4, UR24 ;  /* 0x0000001800047c02 */ /* 0x000fce0008000f00 */
.L_x_145:
[----:B-1----:R1:W2:Y:S02]  /*9dc0*/  SYNCS.PHASECHK.TRANS64.TRYWAIT P0, [R4+URZ+0xd0], R0 ;  /* 0x0000d000040075a7 */ /* 0x0022a400080011ff */
[----:B--2---:R-:W-:Y:S05]  /*9dd0*/  @!P0 NANOSLEEP.SYNCS 0x989680 ;  /* 0x009896800000895d */ /* 0x004fea0003900000 */
[----:B------:R-:W2:Y:S02]  /*9de0*/  @!P0 SYNCS.PHASECHK.TRANS64 P0, [R4+URZ+0xd0], R0 ;  /* 0x0000d000040085a7 */ /* 0x000ea400080010ff */
[----:B--2---:R-:W-:Y:S05]  /*9df0*/  @!P0 BRA `(.L_x_145) ;  /* 0xfffffffc00f08947 */ /* 0x004fea000383ffff */
[----:B------:R-:W-:Y:S05]  /*9e00*/  BRA `(.L_x_146) ;  /* 0xffffff9800007947 */ /* 0x000fea000383ffff */
.L_x_53:
[----:B-1----:R-:W-:Y:S07]  /*9e10*/  MOV R0, UR18 ;  /* 0x0000001200007c02 */ /* 0x002fee0008000f00 */
.L_x_147:
[----:B-1----:R1:W2:Y:S02]  /*9e20*/  SYNCS.PHASECHK.TRANS64.TRYWAIT P0, [R0+URZ], R5 ;  /* 0x00000005000075a7 */ /* 0x0022a400080011ff */
[----:B--2---:R-:W-:Y:S05]  /*9e30*/  @!P0 NANOSLEEP.SYNCS 0x989680 ;  /* 0x009896800000895d */ /* 0x004fea0003900000 */
[----:B------:R-:W2:Y:S02]  /*9e40*/  @!P0 SYNCS.PHASECHK.TRANS64 P0, [R0+URZ], R5 ;  /* 0x00000005000085a7 */ /* 0x000ea400080010ff */
[----:B--2---:R-:W-:Y:S05]  /*9e50*/  @!P0 BRA `(.L_x_147) ;  /* 0xfffffffc00f08947 */ /* 0x004fea000383ffff */
[----:B------:R-:W-:Y:S05]  /*9e60*/  BRA `(.L_x_52) ;  /* 0xffffff9800247947 */ /* 0x000fea000383ffff */
.L_x_56:
[----:B------:R-:W-:-:S07]  /*9e70*/  MOV R0, UR4 ;  /* 0x0000000400007c02 */ /* 0x000fce0008000f00 */
.L_x_148:
[----:B-1----:R1:W3:Y:S02]  /*9e80*/  SYNCS.PHASECHK.TRANS64.TRYWAIT P0, [R0+URZ], R2 ;  /* 0x00000002000075a7 */ /* 0x0022e400080011ff */
[----:B---3--:R-:W-:Y:S05]  /*9e90*/  @!P0 NANOSLEEP.SYNCS 0x989680 ;  /* 0x009896800000895d */ /* 0x008fea0003900000 */
[----:B------:R-:W3:Y:S02]  /*9ea0*/  @!P0 SYNCS.PHASECHK.TRANS64 P0, [R0+URZ], R2 ;  /* 0x00000002000085a7 */ /* 0x000ee400080010ff */
[----:B---3--:R-:W-:Y:S05]  /*9eb0*/  @!P0 BRA `(.L_x_148) ;  /* 0xfffffffc00f08947 */ /* 0x008fea000383ffff */
[----:B------:R-:W-:Y:S05]  /*9ec0*/  BRA `(.L_x_149) ;  /* 0xffffff9c00207947 */ /* 0x000fea000383ffff */
.L_x_57:
[----:B------:R-:W-:-:S07]  /*9ed0*/  MOV R0, UR4 ;  /* 0x0000000400007c02 */ /* 0x000fce0008000f00 */
.L_x_150:
[----:B-1----:R1:W2:Y:S02]  /*9ee0*/  SYNCS.PHASECHK.TRANS64.TRYWAIT P0, [R0+URZ], R2 ;  /* 0x00000002000075a7 */ /* 0x0022a400080011ff */
[----:B--2---:R-:W-:Y:S05]  /*9ef0*/  @!P0 NANOSLEEP.SYNCS 0x989680 ;  /* 0x009896800000895d */ /* 0x004fea0003900000 */
[----:B------:R-:W2:Y:S02]  /*9f00*/  @!P0 SYNCS.PHASECHK.TRANS64 P0, [R0+URZ], R2 ;  /* 0x00000002000085a7 */ /* 0x000ea400080010ff */
[----:B--2---:R-:W-:Y:S05]  /*9f10*/  @!P0 BRA `(.L_x_150) ;  /* 0xfffffffc00f08947 */ /* 0x004fea000383ffff */
[----:B------:R-:W-:Y:S05]  /*9f20*/  BRA `(.L_x_151) ;  /* 0xffffff9c002c7947 */ /* 0x000fea000383ffff */
.L_x_62:
[----:B------:R-:W-:Y:S07]  /*9f30*/  MOV R0, UR20 ;  /* 0x0000001400007c02 */ /* 0x000fee0008000f00 */
.L_x_152:
[----:B-1----:R1:W2:Y:S02]  /*9f40*/  SYNCS.PHASECHK.TRANS64.TRYWAIT P0, [R0+URZ+0xb0], R2 ;  /* 0x0000b002000075a7 */ /* 0x0022a400080011ff */
[----:B--2---:R-:W-:Y:S05]  /*9f50*/  @!P0 NANOSLEEP.SYNCS 0x989680 ;  /* 0x009896800000895d */ /* 0x004fea0003900000 */
[----:B------:R-:W2:Y:S02]  /*9f60*/  @!P0 SYNCS.PHASECHK.TRANS64 P0, [R0+URZ+0xb0], R2 ;  /* 0x0000b002000085a7 */ /* 0x000ea400080010ff */
[----:B--2---:R-:W-:Y:S05]  /*9f70*/  @!P0 BRA `(.L_x_152) ;  /* 0xfffffffc00f08947 */ /* 0x004fea000383ffff */
[----:B------:R-:W-:Y:S05]  /*9f80*/  BRA `(.L_x_153) ;  /* 0xffffffa000887947 */ /* 0x000fea000383ffff */
.L_x_65:
[----:B------:R-:W-:Y:S07]  /*9f90*/  MOV R0, UR20 ;  /* 0x0000001400007c02 */ /* 0x000fee0008000f00 */
.L_x_154:
[----:B-1----:R1:W2:Y:S02]  /*9fa0*/  SYNCS.PHASECHK.TRANS64.TRYWAIT P2, [R0+URZ+0xa8], R2 ;  /* 0x0000a802000075a7 */ /* 0x0022a400080411ff */
[----:B--2---:R-:W-:Y:S05]  /*9fb0*/  @!P2 NANOSLEEP.SYNCS 0x989680 ;  /* 0x009896800000a95d */ /* 0x004fea0003900000 */
[----:B------:R-:W2:Y:S02]  /*9fc0*/  @!P2 SYNCS.PHASECHK.TRANS64 P2, [R0+URZ+0xa8], R2 ;  /* 0x0000a8020000a5a7 */ /* 0x000ea400080410ff */
[----:B--2---:R-:W-:Y:S05]  /*9fd0*/  @!P2 BRA `(.L_x_154) ;  /* 0xfffffffc00f0a947 */ /* 0x004fea000383ffff */
[----:B------:R-:W-:Y:S05]  /*9fe0*/  BRA `(.L_x_64) ;  /* 0xffffffa400ec7947 */ /* 0x000fea000383ffff */
.L_x_68:
[----:B------:R-:W-:Y:S07]  /*9ff0*/  MOV R2, UR20 ;  /* 0x0000001400027c02 */ /* 0x000fee0008000f00 */
.L_x_155:
[----:B-1----:R1:W2:Y:S02]  /*a000*/  SYNCS.PHASECHK.TRANS64.TRYWAIT P1, [R2+URZ+0x80], R8 ;  /* 0x00008008020075a7 */ /* 0x0022a400080211ff */
[----:B--2---:R-:W-:Y:S05]  /*a010*/  @!P1 NANOSLEEP.SYNCS 0x989680 ;  /* 0x009896800000995d */ /* 0x004fea0003900000 */
[----:B------:R-:W2:Y:S02]  /*a020*/  @!P1 SYNCS.PHASECHK.TRANS64 P1, [R2+URZ+0x80], R8 ;  /* 0x00008008020095a7 */ /* 0x000ea400080210ff */
[----:B--2---:R-:W-:Y:S05]  /*a030*/  @!P1 BRA `(.L_x_155) ;  /* 0xfffffffc00f09947 */ /* 0x004fea000383ffff */
[----:B------:R-:W-:Y:S05]  /*a040*/  BRA `(.L_x_156) ;  /* 0xffffffa800a07947 */ /* 0x000fea000383ffff */
.L_x_69:
[----:B------:R-:W-:Y:S07]  /*a050*/  MOV R2, UR20 ;  /* 0x0000001400027c02 */ /* 0x000fee0008000f00 */
.L_x_157:
[----:B-1----:R1:W2:Y:S02]  /*a060*/  SYNCS.PHASECHK.TRANS64.TRYWAIT P1, [R2+URZ+0x88], R8 ;  /* 0x00008808020075a7 */ /* 0x0022a400080211ff */
[----:B--2---:R-:W-:Y:S05]  /*a070*/  @!P1 NANOSLEEP.SYNCS 0x989680 ;  /* 0x009896800000995d */ /* 0x004fea0003900000 */
[----:B------:R-:W2:Y:S02]  /*a080*/  @!P1 SYNCS.PHASECHK.TRANS64 P1, [R2+URZ+0x88], R8 ;  /* 0x00008808020095a7 */ /* 0x000ea400080210ff */
[----:B--2---:R-:W-:Y:S05]  /*a090*/  @!P1 BRA `(.L_x_157) ;  /* 0xfffffffc00f09947 */ /* 0x004fea000383ffff */
[----:B------:R-:W-:Y:S05]  /*a0a0*/  BRA `(.L_x_158) ;  /* 0xffffffa800e87947 */ /* 0x000fea000383ffff */
.L_x_70:
[----:B------:R-:W-:Y:S07]  /*a0b0*/  MOV R2, UR20 ;  /* 0x0000001400027c02 */ /* 0x000fee0008000f00 */
.L_x_159:
[----:B-1----:R1:W2:Y:S02]  /*a0c0*/  SYNCS.PHASECHK.TRANS64.TRYWAIT P1, [R2+URZ+0x90], R8 ;  /* 0x00009008020075a7 */ /* 0x0022a400080211ff */
[----:B--2---:R-:W-:Y:S05]  /*a0d0*/  @!P1 NANOSLEEP.SYNCS 0x989680 ;  /* 0x009896800000995d */ /* 0x004fea0003900000 */
[----:B------:R-:W2:Y:S02]  /*a0e0*/  @!P1 SYNCS.PHASECHK.TRANS64 P1, [R2+URZ+0x90], R8 ;  /* 0x00009008020095a7 */ /* 0x000ea400080210ff */
[----:B--2---:R-:W-:Y:S05]  /*a0f0*/  @!P1 BRA `(.L_x_159) ;  /* 0xfffffffc00f09947 */ /* 0x004fea000383ffff */
[----:B------:R-:W-:Y:S05]  /*a100*/  BRA `(.L_x_160) ;  /* 0xffffffac00307947 */ /* 0x000fea000383ffff */
.L_x_71:
[----:B------:R-:W-:Y:S07]  /*a110*/  MOV R0, UR20 ;  /* 0x0000001400007c02 */ /* 0x000fee0008000f00 */
.L_x_161:
[----:B-1----:R1:W2:Y:S02]  /*a120*/  SYNCS.PHASECHK.TRANS64.TRYWAIT P0, [R0+URZ+0x98], R8 ;  /* 0x00009808000075a7 */ /* 0x0022a400080011ff */
[----:B--2---:R-:W-:Y:S05]  /*a130*/  @!P0 NANOSLEEP.SYNCS 0x989680 ;  /* 0x009896800000895d */ /* 0x004fea0003900000 */
[----:B------:R-:W2:Y:S02]  /*a140*/  @!P0 SYNCS.PHASECHK.TRANS64 P0, [R0+URZ+0x98], R8 ;  /* 0x00009808000085a7 */ /* 0x000ea400080010ff */
[----:B--2---:R-:W-:Y:S05]  /*a150*/  @!P0 BRA `(.L_x_161) ;  /* 0xfffffffc00f08947 */ /* 0x004fea000383ffff */
[----:B------:R-:W-:Y:S05]  /*a160*/  BRA `(.L_x_162) ;  /* 0xffffffac00787947 */ /* 0x000fea000383ffff */
.L_x_73:
[----:B------:R-:W-:-:S07]  /*a170*/  MOV R0, UR20 ;  /* 0x0000001400007c02 */ /* 0x000fce0008000f00 */
.L_x_163:
[----:B--2---:R2:W3:Y:S02]  /*a180*/  SYNCS.PHASECHK.TRANS64.TRYWAIT P0, [R0+URZ+0x80], R2 ;  /* 0x00008002000075a7 */ /* 0x0044e400080011ff */
[----:B---3--:R-:W-:Y:S05]  /*a190*/  @!P0 NANOSLEEP.SYNCS 0x989680 ;  /* 0x009896800000895d */ /* 0x008fea0003900000 */
[----:B------:R-:W3:Y:S02]  /*a1a0*/  @!P0 SYNCS.PHASECHK.TRANS64 P0, [R0+URZ+0x80], R2 ;  /* 0x00008002000085a7 */ /* 0x000ee400080010ff */
[----:B---3--:R-:W-:Y:S05]  /*a1b0*/  @!P0 BRA `(.L_x_163) ;  /* 0xfffffffc00f08947 */ /* 0x008fea000383ffff */
[----:B------:R-:W-:Y:S05]  /*a1c0*/  BRA `(.L_x_164) ;  /* 0xffffffac00dc7947 */ /* 0x000fea000383ffff */
.L_x_74:
[----:B--2---:R-:W-:-:S07]  /*a1d0*/  MOV R0, UR20 ;  /* 0x0000001400007c02 */ /* 0x004fce0008000f00 */
.L_x_165:
[----:B--2---:R2:W3:Y:S02]  /*a1e0*/  SYNCS.PHASECHK.TRANS64.TRYWAIT P0, [R0+URZ+0x88], R2 ;  /* 0x00008802000075a7 */ /* 0x0044e400080011ff */
[----:B---3--:R-:W-:Y:S05]  /*a1f0*/  @!P0 NANOSLEEP.SYNCS 0x989680 ;  /* 0x009896800000895d */ /* 0x008fea0003900000 */
[----:B------:R-:W3:Y:S02]  /*a200*/  @!P0 SYNCS.PHASECHK.TRANS64 P0, [R0+URZ+0x88], R2 ;  /* 0x00008802000085a7 */ /* 0x000ee400080010ff */
[----:B---3--:R-:W-:Y:S05]  /*a210*/  @!P0 BRA `(.L_x_165) ;  /* 0xfffffffc00f08947 */ /* 0x008fea000383ffff */
[----:B------:R-:W-:Y:S05]  /*a220*/  BRA `(.L_x_166) ;  /* 0xffffffac00cc7947 */ /* 0x000fea000383ffff */
.L_x_75:
[----:B--2---:R-:W-:-:S07]  /*a230*/  MOV R0, UR20 ;  /* 0x0000001400007c02 */ /* 0x004fce0008000f00 */
.L_x_167:
[----:B--2---:R2:W3:Y:S02]  /*a240*/  SYNCS.PHASECHK.TRANS64.TRYWAIT P0, [R0+URZ+0x90], R2 ;  /* 0x00009002000075a7 */ /* 0x0044e400080011ff */
[----:B---3--:R-:W-:Y:S05]  /*a250*/  @!P0 NANOSLEEP.SYNCS 0x989680 ;  /* 0x009896800000895d */ /* 0x008fea0003900000 */
[----:B------:R-:W3:Y:S02]  /*a260*/  @!P0 SYNCS.PHASECHK.TRANS64 P0, [R0+URZ+0x90], R2 ;  /* 0x00009002000085a7 */ /* 0x000ee400080010ff */
[----:B---3--:R-:W-:Y:S05]  /*a270*/  @!P0 BRA `(.L_x_167) ;  /* 0xfffffffc00f08947 */ /* 0x008fea000383ffff */
[----:B------:R-:W-:Y:S05]  /*a280*/  BRA `(.L_x_168) ;  /* 0xffffffac00bc7947 */ /* 0x000fea000383ffff */
.L_x_77:
[----:B------:R-:W-:Y:S07]  /*a290*/  MOV R0, UR49 ;  /* 0x0000003100007c02 */ /* 0x000fee0008000f00 */
.L_x_169:
[----:B-1----:R1:W2:Y:S02]  /*a2a0*/  SYNCS.PHASECHK.TRANS64.TRYWAIT P0, [R0+URZ+0xb0], R2 ;  /* 0x0000b002000075a7 */ /* 0x0022a400080011ff */
[----:B--2---:R-:W-:Y:S05]  /*a2b0*/  @!P0 NANOSLEEP.SYNCS 0x989680 ;  /* 0x009896800000895d */ /* 0x004fea0003900000 */
[----:B------:R-:W2:Y:S02]  /*a2c0*/  @!P0 SYNCS.PHASECHK.TRANS64 P0, [R0+URZ+0xb0], R2 ;  /* 0x0000b002000085a7 */ /* 0x000ea400080010ff */
[----:B--2---:R-:W-:Y:S05]  /*a2d0*/  @!P0 BRA `(.L_x_169) ;  /* 0xfffffffc00f08947 */ /* 0x004fea000383ffff */
[----:B------:R-:W-:Y:S05]  /*a2e0*/  BRA `(.L_x_170) ;  /* 0xffffffb000947947 */ /* 0x000fea000383ffff */
.L_x_88:
[----:B-1----:R-:W-:Y:S04]  /*a2f0*/  MOV R2, UR49 ;  /* 0x0000003100027c02 */ /* 0x002fe80008000f00 */
[----:B------:R1:W2:Y:S03]  /*a300*/  SYNCS.PHASECHK.TRANS64.TRYWAIT P1, [R2+URZ+0x60], R3 ;  /* 0x00006003020075a7 */ /* 0x0002a600080211ff */
[----:B--2---:R-:W-:Y:S05]  /*a310*/  @!P1 NANOSLEEP.SYNCS 0x989680 ;  /* 0x009896800000995d */ /* 0x004fea0003900000 */
[----:B------:R-:W2:Y:S02]  /*a320*/  @!P1 SYNCS.PHASECHK.TRANS64 P1, [R2+URZ+0x60], R3 ;  /* 0x00006003020095a7 */ /* 0x000ea400080210ff */
[----:B--2---:R-:W-:Y:S05]  /*a330*/  @!P1 BRA `(.L_x_88) ;  /* 0xfffffffc00ec9947 */ /* 0x004fea000383ffff */
[----:B------:R-:W-:Y:S05]  /*a340*/  BRA `(.L_x_87) ;  /* 0xffffffc000807947 */ /* 0x000fea000383ffff */
.L_x_90:
[----:B-1----:R1:W4:Y:S02]  /*a350*/  SYNCS.PHASECHK.TRANS64.TRYWAIT P0, [R56+URZ+0xc0], R0 ;  /* 0x0000c000380075a7 */ /* 0x00232400080011ff */
[----:B----4-:R-:W-:Y:S05]  /*a360*/  @!P0 NANOSLEEP.SYNCS 0x989680 ;  /* 0x009896800000895d */ /* 0x010fea0003900000 */
[----:B------:R-:W4:Y:S02]  /*a370*/  @!P0 SYNCS.PHASECHK.TRANS64 P0, [R56+URZ+0xc0], R0 ;  /* 0x0000c000380085a7 */ /* 0x000f2400080010ff */
[----:B----4-:R-:W-:Y:S05]  /*a380*/  @!P0 BRA `(.L_x_90) ;  /* 0xfffffffc00f08947 */ /* 0x010fea000383ffff */
[----:B------:R-:W-:Y:S05]  /*a390*/  BRA `(.L_x_89) ;  /* 0xffffffc000a87947 */ /* 0x000fea000383ffff */
.L_x_99:
[----:B---3--:R3:W4:Y:S02]  /*a3a0*/  SYNCS.PHASECHK.TRANS64.TRYWAIT P0, [R2+URZ+0x60], R0 ;  /* 0x00006000020075a7 */ /* 0x00872400080011ff */
[----:B----4-:R-:W-:Y:S05]  /*a3b0*/  @!P0 NANOSLEEP.SYNCS 0x989680 ;  /* 0x009896800000895d */ /* 0x010fea0003900000 */
[----:B------:R-:W4:Y:S02]  /*a3c0*/  @!P0 SYNCS.PHASECHK.TRANS64 P0, [R2+URZ+0x60], R0 ;  /* 0x00006000020085a7 */ /* 0x000f2400080010ff */
[----:B----4-:R-:W-:Y:S05]  /*a3d0*/  @!P0 BRA `(.L_x_99) ;  /* 0xfffffffc00f08947 */ /* 0x010fea000383ffff */
[----:B------:R-:W-:Y:S05]  /*a3e0*/  BRA `(.L_x_98) ;  /* 0xffffffcc00907947 */ /* 0x000fea000383ffff */
.L_x_107:
[----:B-1----:R1:W3:Y:S02]  /*a3f0*/  SYNCS.PHASECHK.TRANS64.TRYWAIT P0, [R6+URZ+0x60], R5 ;  /* 0x00006005060075a7 */ /* 0x0022e400080011ff */
[----:B---3--:R-:W-:Y:S05]  /*a400*/  @!P0 NANOSLEEP.SYNCS 0x989680 ;  /* 0x009896800000895d */ /* 0x008fea0003900000 */
[----:B------:R-:W3:Y:S02]  /*a410*/  @!P0 SYNCS.PHASECHK.TRANS64 P0, [R6+URZ+0x60], R5 ;  /* 0x00006005060085a7 */ /* 0x000ee400080010ff */
[----:B---3--:R-:W-:Y:S05]  /*a420*/  @!P0 BRA `(.L_x_107) ;  /* 0xfffffffc00f08947 */ /* 0x008fea000383ffff */
[----:B------:R-:W-:Y:S05]  /*a430*/  BRA `(.L_x_106) ;  /* 0xffffffd8009c7947 */ /* 0x000fea000383ffff */
.L_x_115:
[----:B---3--:R3:W4:Y:S02]  /*a440*/  SYNCS.PHASECHK.TRANS64.TRYWAIT P0, [R2+URZ+0x60], R5 ;  /* 0x00006005020075a7 */ /* 0x00872400080011ff */
[----:B----4-:R-:W-:Y:S05]  /*a450*/  @!P0 NANOSLEEP.SYNCS 0x989680 ;  /* 0x009896800000895d */ /* 0x010fea0003900000 */
[----:B------:R-:W4:Y:S02]  /*a460*/  @!P0 SYNCS.PHASECHK.TRANS64 P0, [R2+URZ+0x60], R5 ;  /* 0x00006005020085a7 */ /* 0x000f2400080010ff */
[----:B----4-:R-:W-:Y:S05]  /*a470*/  @!P0 BRA `(.L_x_115) ;  /* 0xfffffffc00f08947 */ /* 0x010fea000383ffff */
[----:B------:R-:W-:Y:S05]  /*a480*/  BRA `(.L_x_114) ;  /* 0xffffffe400a47947 */ /* 0x000fea000383ffff */
        .weak           $__internal_0_$__cuda_sm10x_tcgen05_guardrail_trap_col_being_dealloced_not_returned_by_alloc
        .type           $__internal_0_$__cuda_sm10x_tcgen05_guardrail_trap_col_being_dealloced_not_returned_by_alloc,@function
        .size           $__internal_0_$__cuda_sm10x_tcgen05_guardrail_trap_col_being_dealloced_not_returned_by_alloc,($__internal_1_$__cuda_sm10x_tcgen05_guardrail_trap_phase_invalid_during_alloc - $__internal_0_$__cuda_sm10x_tcgen05_guardrail_trap_col_being_dealloced_not_returned_by_alloc)
$__internal_0_$__cuda_sm10x_tcgen05_guardrail_trap_col_being_dealloced_not_returned_by_alloc:
[----:B------:R-:W-:Y:S05]  /*a490*/  BPT.TRAP 0x1 ;  /* 0x000000040000795c */ /* 0x000fea0000300000 */
[----:B------:R-:W-:-:S04]  /*a4a0*/  HFMA2 R3, -RZ, RZ, 0, 0 ;  /* 0x00000000ff037431 */ /* 0x000fc800000001ff */
[----:B------:R-:W-:Y:S05]  /*a4b0*/  RET.REL.NODEC R2 `(_ZN7cutlass13device_kernelINS_4conv6kernel13ConvUniversalINS1_16ConvProblemShapeILNS1_8OperatorE0ELi3EEENS1_10collective14CollectiveConvINS1_47MainloopSm100TmaUmmaWarpSpecializedImplicitGemmILS5_0ELi6ELi3ELi1ELi2EN4cute5tupleIJNSA_1CILi1EEESD_SD_EEEEENSB_IJNSC_ILi128EEESG_NSB_IJNSC_ILi64EEEEEEEEENS_10bfloat16_tESK_NSA_8TiledMMAINSA_8MMA_AtomIJNSA_20SM100_MMA_F16BF16_SSISK_SK_fLi128ELi128ELNSA_4UMMA5MajorE0ELSP_0ELNSO_7ScaleInE0ELSQ_0EEEEEENSA_6LayoutISE_NSB_IJNSC_ILi0EEESU_SU_EEEEENSB_IJNSA_10UnderscoreESX_SX_EEEEENS7_6detail27Sm100ImplicitGemmTileTraitsINSA_20SM90_TMA_LOAD_IM2COLENSA_14ComposedLayoutINSA_7SwizzleILi3ELi4ELi3EEENSA_18smem_ptr_flag_bitsILi16EEENST_INSB_IJNSC_ILi8EEESH_EEENSB_IJSH_SD_EEEEEEEvEENS11_INSA_13SM90_TMA_LOADES1C_vEEEENS_8epilogue10collective18CollectiveEpilogueINS1H_23Sm100TmaWarpSpecializedILi4ELi2ELi32ELb1ELb0EEEJSJ_NSB_IJNST_ISG_SD_EENST_INSC_ILi32EEESD_EEEEESK_NSB_IJNSB_IJllllEEESD_SU_EEESK_S1R_NS1H_6fusion15FusionCallbacksIS1L_NS1S_17LinearCombinationISK_fSK_fLNS_15FloatRoundStyleE2EEESJ_S1P_JEEENSA_5SM1004TMEM4LOAD26SM100_TMEM_LOAD_32dp32b32xES12_NS13_INS14_ILi2ELi4ELi3EEES17_NST_INSB_IJS18_S1N_EEENSB_IJS1N_SD_EEEEEEENSA_39AutoVectorizingCopyWithAssumedAlignmentILi128EEENSA_21SM90_TMA_STORE_IM2COLES26_S28_S28_EEEvvEEEEvNT_6ParamsE) ;  /* 0xffffff5802d07950 */ /* 0x000fea0003c3ffff */
        .weak           $__internal_1_$__cuda_sm10x_tcgen05_guardrail_trap_phase_invalid_during_alloc
        .type           $__internal_1_$__cuda_sm10x_tcgen05_guardrail_trap_phase_invalid_during_alloc,@function
        .size           $__internal_1_$__cuda_sm10x_tcgen05_guardrail_trap_phase_invalid_during_alloc,($__internal_2_$__cuda_sm10x_tcgen05_guardrail_trap_unallocated_columns_being_dealloced - $__internal_1_$__cuda_sm10x_tcgen05_guardrail_trap_phase_invalid_during_alloc)
$__internal_1_$__cuda_sm10x_tcgen05_guardrail_trap_phase_invalid_during_alloc:
[----:B------:R-:W-:Y:S05]  /*a4c0*/  BPT.TRAP 0x1 ;  /* 0x000000040000795c */ /* 0x000fea0000300000 */
[----:B------:R-:W-:-:S04]  /*a4d0*/  MOV R3, 0x0 ;  /* 0x0000000000037802 */ /* 0x000fc80000000f00 */
[----:B------:R-:W-:Y:S05]  /*a4e0*/  RET.REL.NODEC R2 `(_ZN7cutlass13device_kernelINS_4conv6kernel13ConvUniversalINS1_16ConvProblemShapeILNS1_8OperatorE0ELi3EEENS1_10collective14CollectiveConvINS1_47MainloopSm100TmaUmmaWarpSpecializedImplicitGemmILS5_0ELi6ELi3ELi1ELi2EN4cute5tupleIJNSA_1CILi1EEESD_SD_EEEEENSB_IJNSC_ILi128EEESG_NSB_IJNSC_ILi64EEEEEEEEENS_10bfloat16_tESK_NSA_8TiledMMAINSA_8MMA_AtomIJNSA_20SM100_MMA_F16BF16_SSISK_SK_fLi128ELi128ELNSA_4UMMA5MajorE0ELSP_0ELNSO_7ScaleInE0ELSQ_0EEEEEENSA_6LayoutISE_NSB_IJNSC_ILi0EEESU_SU_EEEEENSB_IJNSA_10UnderscoreESX_SX_EEEEENS7_6detail27Sm100ImplicitGemmTileTraitsINSA_20SM90_TMA_LOAD_IM2COLENSA_14ComposedLayoutINSA_7SwizzleILi3ELi4ELi3EEENSA_18smem_ptr_flag_bitsILi16EEENST_INSB_IJNSC_ILi8EEESH_EEENSB_IJSH_SD_EEEEEEEvEENS11_INSA_13SM90_TMA_LOADES1C_vEEEENS_8epilogue10collective18CollectiveEpilogueINS1H_23Sm100TmaWarpSpecializedILi4ELi2ELi32ELb1ELb0EEEJSJ_NSB_IJNST_ISG_SD_EENST_INSC_ILi32EEESD_EEEEESK_NSB_IJNSB_IJllllEEESD_SU_EEESK_S1R_NS1H_6fusion15FusionCallbacksIS1L_NS1S_17LinearCombinationISK_fSK_fLNS_15FloatRoundStyleE2EEESJ_S1P_JEEENSA_5SM1004TMEM4LOAD26SM100_TMEM_LOAD_32dp32b32xES12_NS13_INS14_ILi2ELi4ELi3EEES17_NST_INSB_IJS18_S1N_EEENSB_IJS1N_SD_EEEEEEENSA_39AutoVectorizingCopyWithAssumedAlignmentILi128EEENSA_21SM90_TMA_STORE_IM2COLES26_S28_S28_EEEvvEEEEvNT_6ParamsE) ;  /* 0xffffff5802c47950 */ /* 0x000fea0003c3ffff */
        .weak           $__internal_2_$__cuda_sm10x_tcgen05_guardrail_trap_unallocated_columns_being_dealloced
        .type           $__internal_2_$__cuda_sm10x_tcgen05_guardrail_trap_unallocated_columns_being_dealloced,@function
        .size           $__internal_2_$__cuda_sm10x_tcgen05_guardrail_trap_unallocated_columns_being_dealloced,(.L_x_172 - $__internal_2_$__cuda_sm10x_tcgen05_guardrail_trap_unallocated_columns_being_dealloced)
$__internal_2_$__cuda_sm10x_tcgen05_guardrail_trap_unallocated_columns_being_dealloced:
[----:B------:R-:W-:Y:S05]  /*a4f0*/  BPT.TRAP 0x1 ;  /* 0x000000040000795c */ /* 0x000fea0000300000 */
[----:B------:R-:W-:-:S04]  /*a500*/  HFMA2 R3, -RZ, RZ, 0, 0 ;  /* 0x00000000ff037431 */ /* 0x000fc800000001ff */
[----:B------:R-:W-:Y:S05]  /*a510*/  RET.REL.NODEC R2 `(_ZN7cutlass13device_kernelINS_4conv6kernel13ConvUniversalINS1_16ConvProblemShapeILNS1_8OperatorE0ELi3EEENS1_10collective14CollectiveConvINS1_47MainloopSm100TmaUmmaWarpSpecializedImplicitGemmILS5_0ELi6ELi3ELi1ELi2EN4cute5tupleIJNSA_1CILi1EEESD_SD_EEEEENSB_IJNSC_ILi128EEESG_NSB_IJNSC_ILi64EEEEEEEEENS_10bfloat16_tESK_NSA_8TiledMMAINSA_8MMA_AtomIJNSA_20SM100_MMA_F16BF16_SSISK_SK_fLi128ELi128ELNSA_4UMMA5MajorE0ELSP_0ELNSO_7ScaleInE0ELSQ_0EEEEEENSA_6LayoutISE_NSB_IJNSC_ILi0EEESU_SU_EEEEENSB_IJNSA_10UnderscoreESX_SX_EEEEENS7_6detail27Sm100ImplicitGemmTileTraitsINSA_20SM90_TMA_LOAD_IM2COLENSA_14ComposedLayoutINSA_7SwizzleILi3ELi4ELi3EEENSA_18smem_ptr_flag_bitsILi16EEENST_INSB_IJNSC_ILi8EEESH_EEENSB_IJSH_SD_EEEEEEEvEENS11_INSA_13SM90_TMA_LOADES1C_vEEEENS_8epilogue10collective18CollectiveEpilogueINS1H_23Sm100TmaWarpSpecializedILi4ELi2ELi32ELb1ELb0EEEJSJ_NSB_IJNST_ISG_SD_EENST_INSC_ILi32EEESD_EEEEESK_NSB_IJNSB_IJllllEEESD_SU_EEESK_S1R_NS1H_6fusion15FusionCallbacksIS1L_NS1S_17LinearCombinationISK_fSK_fLNS_15FloatRoundStyleE2EEESJ_S1P_JEEENSA_5SM1004TMEM4LOAD26SM100_TMEM_LOAD_32dp32b32xES12_NS13_INS14_ILi2ELi4ELi3EEES17_NST_INSB_IJS18_S1N_EEENSB_IJS1N_SD_EEEEEEENSA_39AutoVectorizingCopyWithAssumedAlignmentILi128EEENSA_21SM90_TMA_STORE_IM2COLES26_S28_S28_EEEvvEEEEvNT_6ParamsE) ;  /* 0xffffff5802b87950 */ /* 0x000fea0003c3ffff */
.L_x_171:
[----:B------:R-:W-:-:S00]  /*a520*/  BRA `(.L_x_171) ;  /* 0xfffffffc00fc7947 */ /* 0x000fc0000383ffff */
[----:B------:R-:W-:-:S00]  /*a530*/  NOP ;  /* 0x0000000000007918 */ /* 0x000fc00000000000 */
        /* <DEDUP_REMOVED lines=12> */
.L_x_172:


//--------------------- .nv.global.init           --------------------------
	.section	.nv.global.init,"aw",@progbits
.nv.global.init:
	.type		$str$29,@object
	.size		$str$29,($str$30 - $str$29)
$str$29:
        /*0000*/ 	.byte	0x28, 0x61, 0x64, 0x64, 0x72, 0x65, 0x73, 0x73, 0x20, 0x26, 0x20, 0x6d, 0x61, 0x73, 0x6b, 0x29
        /*0010*/ 	.byte	0x20, 0x3d, 0x3d, 0x20, 0x30, 0x00
	.type		$str$30,@object
	.size		$str$30,($str$28 - $str$30)
$str$30:
        /*0016*/ 	.byte	0x2f, 0x74, 0x6d, 0x70, 0x2f, 0x63, 0x75, 0x74, 0x6c, 0x61, 0x73, 0x73, 0x5f, 0x73, 0x77, 0x65
        /*0026*/ 	.byte	0x65, 0x70, 0x5f, 0x73, 0x72, 0x63, 0x2f, 0x69, 0x6e, 0x63, 0x6c, 0x75, 0x64, 0x65, 0x2f, 0x63
        /*0036*/ 	.byte	0x75, 0x74, 0x65, 0x2f, 0x70, 0x6f, 0x69, 0x6e, 0x74, 0x65, 0x72, 0x5f, 0x66, 0x6c, 0x61, 0x67
        /*0046*/ 	.byte	0x67, 0x65, 0x64, 0x2e, 0x68, 0x70, 0x70, 0x00
	.type		$str$28,@object
	.size		$str$28,($str$27 - $str$28)
$str$28:
        /*004e*/ 	.byte	0x2f, 0x74, 0x6d, 0x70, 0x2f, 0x63, 0x75, 0x74, 0x6c, 0x61, 0x73, 0x73, 0x5f, 0x73, 0x77, 0x65
        /*005e*/ 	.byte	0x65, 0x70, 0x5f, 0x73, 0x72, 0x63, 0x2f, 0x69, 0x6e, 0x63, 0x6c, 0x75, 0x64, 0x65, 0x2f, 0x63
        /*006e*/ 	.byte	0x75, 0x74, 0x65, 0x2f, 0x61, 0x74, 0x6f, 0x6d, 0x2f, 0x63, 0x6f, 0x70, 0x79, 0x5f, 0x74, 0x72
        /*007e*/ 	.byte	0x61, 0x69, 0x74, 0x73, 0x5f, 0x73, 0x6d, 0x31, 0x30, 0x30, 0x2e, 0x68, 0x70, 0x70, 0x00
	.type		$str$27,@object
	.size		$str$27,(__unnamed_1 - $str$27)
$str$27:
        /*008d*/ 	.byte	0x28, 0x28, 0x75, 0x69, 0x6e, 0x74, 0x33, 0x32, 0x5f, 0x74, 0x28, 0x74, 0x68, 0x72, 0x65, 0x61
        /*009d*/ 	.byte	0x64, 0x49, 0x64, 0x78, 0x2e, 0x78, 0x29, 0x20, 0x2f, 0x20, 0x33, 0x32, 0x29, 0x20, 0x25, 0x20
        /*00ad*/ 	.byte	0x34, 0x29, 0x20, 0x3d, 0x3d, 0x20, 0x28, 0x28, 0x28, 0x74, 0x6d, 0x65, 0x6d, 0x5f, 0x61, 0x64
        /*00bd*/ 	.byte	0x64, 0x72, 0x20, 0x3e, 0x3e, 0x20, 0x31, 0x36, 0x29, 0x20, 0x2f, 0x20, 0x33, 0x32, 0x29, 0x20
        /*00cd*/ 	.byte	0x25, 0x20, 0x34, 0x29, 0x00
	.type		__unnamed_1,@object
	.size		__unnamed_1,(__unnamed_2 - __unnamed_1)
__unnamed_1:
        /*00d2*/ 	.byte	0x61, 0x75, 0x74, 0x6f, 0x20, 0x63, 0x75, 0x74, 0x65, 0x3a, 0x3a, 0x61, 0x73, 0x5f, 0x70, 0x6f
        /* <DEDUP_REMOVED lines=24> */
        /*0262*/ 	.byte	0x34, 0x30, 0x39, 0x36, 0x3e, 0x3e, 0x3e, 0x3e, 0x5d, 0x00
	.type		__unnamed_2,@object
	.size		__unnamed_2,(.L_2 - __unnamed_2)
__unnamed_2:
        /* <DEDUP_REMOVED lines=42> */
        /*050c*/ 	.byte	0x3e, 0x3e, 0x5d, 0x00
.L_2:


//--------------------- .nv.shared._ZN7cutlass13device_kernelINS_4conv6kernel13ConvUniversalINS1_16ConvProblemShapeILNS1_8OperatorE0ELi3EEENS1_10collective14CollectiveConvINS1_47MainloopSm100TmaUmmaWarpSpecializedImplicitGemmILS5_0ELi6ELi3ELi1ELi2EN4cute5tupleIJNSA_1CILi1EEESD_SD_EEEEENSB_IJNSC_ILi128EEESG_NSB_IJNSC_ILi64EEEEEEEEENS_10bfloat16_tESK_NSA_8TiledMMAINSA_8MMA_AtomIJNSA_20SM100_MMA_F16BF16_SSISK_SK_fLi128ELi128ELNSA_4UMMA5MajorE0ELSP_0ELNSO_7ScaleInE0ELSQ_0EEEEEENSA_6LayoutISE_NSB_IJNSC_ILi0EEESU_SU_EEEEENSB_IJNSA_10UnderscoreESX_SX_EEEEENS7_6detail27Sm100ImplicitGemmTileTraitsINSA_20SM90_TMA_LOAD_IM2COLENSA_14ComposedLayoutINSA_7SwizzleILi3ELi4ELi3EEENSA_18smem_ptr_flag_bitsILi16EEENST_INSB_IJNSC_ILi8EEESH_EEENSB_IJSH_SD_EEEEEEEvEENS11_INSA_13SM90_TMA_LOADES1C_vEEEENS_8epilogue10collective18CollectiveEpilogueINS1H_23Sm100TmaWarpSpecializedILi4ELi2ELi32ELb1ELb0EEEJSJ_NSB_IJNST_ISG_SD_EENST_INSC_ILi32EEESD_EEEEESK_NSB_IJNSB_IJllllEEESD_SU_EEESK_S1R_NS1H_6fusion15FusionCallbacksIS1L_NS1S_17LinearCombinationISK_fSK_fLNS_15FloatRoundStyleE2EEESJ_S1P_JEEENSA_5SM1004TMEM4LOAD26SM100_TMEM_LOAD_32dp32b32xES12_NS13_INS14_ILi2ELi4ELi3EEES17_NST_INSB_IJS18_S1N_EEENSB_IJS1N_SD_EEEEEEENSA_39AutoVectorizingCopyWithAssumedAlignmentILi128EEENSA_21SM90_TMA_STORE_IM2COLES26_S28_S28_EEEvvEEEEvNT_6ParamsE --------------------------
	.section	.nv.shared._ZN7cutlass13device_kernelINS_4conv6kernel13ConvUniversalINS1_16ConvProblemShapeILNS1_8OperatorE0ELi3EEENS1_10collective14CollectiveConvINS1_47MainloopSm100TmaUmmaWarpSpecializedImplicitGemmILS5_0ELi6ELi3ELi1ELi2EN4cute5tupleIJNSA_1CILi1EEESD_SD_EEEEENSB_IJNSC_ILi128EEESG_NSB_IJNSC_ILi64EEEEEEEEENS_10bfloat16_tESK_NSA_8TiledMMAINSA_8MMA_AtomIJNSA_20SM100_MMA_F16BF16_SSISK_SK_fLi128ELi128ELNSA_4UMMA5MajorE0ELSP_0ELNSO_7ScaleInE0ELSQ_0EEEEEENSA_6LayoutISE_NSB_IJNSC_ILi0EEESU_SU_EEEEENSB_IJNSA_10UnderscoreESX_SX_EEEEENS7_6detail27Sm100ImplicitGemmTileTraitsINSA_20SM90_TMA_LOAD_IM2COLENSA_14ComposedLayoutINSA_7SwizzleILi3ELi4ELi3EEENSA_18smem_ptr_flag_bitsILi16EEENST_INSB_IJNSC_ILi8EEESH_EEENSB_IJSH_SD_EEEEEEEvEENS11_INSA_13SM90_TMA_LOADES1C_vEEEENS_8epilogue10collective18CollectiveEpilogueINS1H_23Sm100TmaWarpSpecializedILi4ELi2ELi32ELb1ELb0EEEJSJ_NSB_IJNST_ISG_SD_EENST_INSC_ILi32EEESD_EEEEESK_NSB_IJNSB_IJllllEEESD_SU_EEESK_S1R_NS1H_6fusion15FusionCallbacksIS1L_NS1S_17LinearCombinationISK_fSK_fLNS_15FloatRoundStyleE2EEESJ_S1P_JEEENSA_5SM1004TMEM4LOAD26SM100_TMEM_LOAD_32dp32b32xES12_NS13_INS14_ILi2ELi4ELi3EEES17_NST_INSB_IJS18_S1N_EEENSB_IJS1N_SD_EEEEEEENSA_39AutoVectorizingCopyWithAssumedAlignmentILi128EEENSA_21SM90_TMA_STORE_IM2COLES26_S28_S28_EEEvvEEEEvNT_6ParamsE,"aw",@nobits
	.sectionflags	@""
	.align	16
	.zero		1024


//--------------------- .nv.shared.reserved.0     --------------------------
	.section	.nv.shared.reserved.0,"aw",@nobits
	.weak		__nv_reservedSMEM_offset_0_alias
	.size		__nv_reservedSMEM_offset_0_alias, 0, 64
	.other		__nv_reservedSMEM_offset_0_alias,@"STO_CUDA_RESERVED_SHARED STV_DEFAULT"
__nv_reservedSMEM_offset_0_alias:
	.zero		0
.nv.shared.reserved.0:
	.zero		64
	.weak		__nv_reservedSMEM_tcgen05_partition
	.type		__nv_reservedSMEM_tcgen05_partition,@object
	.size		__nv_reservedSMEM_tcgen05_partition,(.L_0 - __nv_reservedSMEM_tcgen05_partition)
__nv_reservedSMEM_tcgen05_partition:
	.zero		32
.L_0:


//--------------------- .nv.global                --------------------------
	.section	.nv.global,"aw",@nobits
.nv.global:
	.type		_ZN39_INTERNAL_1c4580a5_4_k_cu_0f7aecf0_31254cute1_E,@object
	.size		_ZN39_INTERNAL_1c4580a5_4_k_cu_0f7aecf0_31254cute1_E,(_ZN39_INTERNAL_1c4580a5_4_k_cu_0f7aecf0_31254cuda3std3__45__cpo6cbeginE - _ZN39_INTERNAL_1c4580a5_4_k_cu_0f7aecf0_31254cute1_E)
_ZN39_INTERNAL_1c4580a5_4_k_cu_0f7aecf0_31254cute1_E:
	.zero		1
	.type		_ZN39_INTERNAL_1c4580a5_4_k_cu_0f7aecf0_31254cuda3std3__45__cpo6cbeginE,@object
	.size		_ZN39_INTERNAL_1c4580a5_4_k_cu_0f7aecf0_31254cuda3std3__45__cpo6cbeginE,(_ZN39_INTERNAL_1c4580a5_4_k_cu_0f7aecf0_31254cuda3std3__48in_placeE - _ZN39_INTERNAL_1c4580a5_4_k_cu_0f7aecf0_31254cuda3std3__45__cpo6cbeginE)
_ZN39_INTERNAL_1c4580a5_4_k_cu_0f7aecf0_31254cuda3std3__45__cpo6cbeginE:
	.zero		1
	.type		_ZN39_INTERNAL_1c4580a5_4_k_cu_0f7aecf0_31254cuda3std3__48in_placeE,@object
	.size		_ZN39_INTERNAL_1c4580a5_4_k_cu_0f7aecf0_31254cuda3std3__48in_placeE,(_ZN39_INTERNAL_1c4580a5_4_k_cu_0f7aecf0_31254cuda3std6ranges3__45__cpo9iter_moveE - _ZN39_INTERNAL_1c4580a5_4_k_cu_0f7aecf0_31254cuda3std3__48in_placeE)
_ZN39_INTERNAL_1c4580a5_4_k_cu_0f7aecf0_31254cuda3std3__48in_placeE:
	.zero		1
	.type		_ZN39_INTERNAL_1c4580a5_4_k_cu_0f7aecf0_31254cuda3std6ranges3__45__cpo9iter_moveE,@object
	.size		_ZN39_INTERNAL_1c4580a5_4_k_cu_0f7aecf0_31254cuda3std6ranges3__45__cpo9iter_moveE,(_ZN39_INTERNAL_1c4580a5_4_k_cu_0f7aecf0_31254cuda3std3__45__cpo5beginE - _ZN39_INTERNAL_1c4580a5_4_k_cu_0f7aecf0_31254cuda3std6ranges3__45__cpo9iter_moveE)
_ZN39_INTERNAL_1c4580a5_4_k_cu_0f7aecf0_31254cuda3std6ranges3__45__cpo9iter_moveE:
	.zero		1
	.type		_ZN39_INTERNAL_1c4580a5_4_k_cu_0f7aecf0_31254cuda3std3__45__cpo5beginE,@object
	.size		_ZN39_INTERNAL_1c4580a5_4_k_cu_0f7aecf0_31254cuda3std3__45__cpo5beginE,(_ZN39_INTERNAL_1c4580a5_4_k_cu_0f7aecf0_31254cuda3std3__441_GLOBAL__N__1c4580a5_4_k_cu_0f7aecf0_31256ignoreE - _ZN39_INTERNAL_1c4580a5_4_k_cu_0f7aecf0_31254cuda3std3__45__cpo5beginE)
_ZN39_INTERNAL_1c4580a5_4_k_cu_0f7aecf0_31254cuda3std3__45__cpo5beginE:
	.zero		1
	.type		_ZN39_INTERNAL_1c4580a5_4_k_cu_0f7aecf0_31254cuda3std3__441_GLOBAL__N__1c4580a5_4_k_cu_0f7aecf0_31256ignoreE,@object
	.size		_ZN39_INTERNAL_1c4580a5_4_k_cu_0f7aecf0_31254cuda3std3__441_GLOBAL__N__1c4580a5_4_k_cu_0f7aecf0_31256ignoreE,(_ZN39_INTERNAL_1c4580a5_4_k_cu_0f7aecf0_31254cute7productE - _ZN39_INTERNAL_1c4580a5_4_k_cu_0f7aecf0_31254cuda3std3__441_GLOBAL__N__1c4580a5_4_k_cu_0f7aecf0_31256ignoreE)
_ZN39_INTERNAL_1c4580a5_4_k_cu_0f7aecf0_31254cuda3std3__441_GLOBAL__N__1c4580a5_4_k_cu_0f7aecf0_31256ignoreE:
	.zero		1
	.type		_ZN39_INTERNAL_1c4580a5_4_k_cu_0f7aecf0_31254cute7productE,@object
	.size		_ZN39_INTERNAL_1c4580a5_4_k_cu_0f7aecf0_31254cute7productE,(_ZN39_INTERNAL_1c4580a5_4_k_cu_0f7aecf0_31254cuda3std3__45__cpo3endE - _ZN39_INTERNAL_1c4580a5_4_k_cu_0f7aecf0_31254cute7productE)
_ZN39_INTERNAL_1c4580a5_4_k_cu_0f7aecf0_31254cute7productE:
	.zero		1
	.type		_ZN39_INTERNAL_1c4580a5_4_k_cu_0f7aecf0_31254cuda3std3__45__cpo3endE,@object
	.size		_ZN39_INTERNAL_1c4580a5_4_k_cu_0f7aecf0_31254cuda3std3__45__cpo3endE,(_ZN39_INTERNAL_1c4580a5_4_k_cu_0f7aecf0_31254cuda3std3__419piecewise_constructE - _ZN39_INTERNAL_1c4580a5_4_k_cu_0f7aecf0_31254cuda3std3__45__cpo3endE)
_ZN39_INTERNAL_1c4580a5_4_k_cu_0f7aecf0_31254cuda3std3__45__cpo3endE:
	.zero		1
	.type		_ZN39_INTERNAL_1c4580a5_4_k_cu_0f7aecf0_31254cuda3std3__419piecewise_constructE,@object
	.size		_ZN39_INTERNAL_1c4580a5_4_k_cu_0f7aecf0_31254cuda3std3__419piecewise_constructE,(_ZN39_INTERNAL_1c4580a5_4_k_cu_0f7aecf0_31254cuda3std3__45__cpo4cendE - _ZN39_INTERNAL_1c4580a5_4_k_cu_0f7aecf0_31254cuda3std3__419piecewise_constructE)
_ZN39_INTERNAL_1c4580a5_4_k_cu_0f7aecf0_31254cuda3std3__419piecewise_constructE:
	.zero		1
	.type		_ZN39_INTERNAL_1c4580a5_4_k_cu_0f7aecf0_31254cuda3std3__45__cpo4cendE,@object
	.size		_ZN39_INTERNAL_1c4580a5_4_k_cu_0f7aecf0_31254cuda3std3__45__cpo4cendE,(_ZN39_INTERNAL_1c4580a5_4_k_cu_0f7aecf0_31254cuda3std6ranges3__45__cpo4swapE - _ZN39_INTERNAL_1c4580a5_4_k_cu_0f7aecf0_31254cuda3std3__45__cpo4cendE)
_ZN39_INTERNAL_1c4580a5_4_k_cu_0f7aecf0_31254cuda3std3__45__cpo4cendE:
	.zero		1
	.type		_ZN39_INTERNAL_1c4580a5_4_k_cu_0f7aecf0_31254cuda3std6ranges3__45__cpo4swapE,@object
	.size		_ZN39_INTERNAL_1c4580a5_4_k_cu_0f7aecf0_31254cuda3std6ranges3__45__cpo4swapE,(.L_10 - _ZN39_INTERNAL_1c4580a5_4_k_cu_0f7aecf0_31254cuda3std6ranges3__45__cpo4swapE)
_ZN39_INTERNAL_1c4580a5_4_k_cu_0f7aecf0_31254cuda3std6ranges3__45__cpo4swapE:
	.zero		1
.L_10:


//--------------------- .nv.constant0._ZN7cutlass13device_kernelINS_4conv6kernel13ConvUniversalINS1_16ConvProblemShapeILNS1_8OperatorE0ELi3EEENS1_10collective14CollectiveConvINS1_47MainloopSm100TmaUmmaWarpSpecializedImplicitGemmILS5_0ELi6ELi3ELi1ELi2EN4cute5tupleIJNSA_1CILi1EEESD_SD_EEEEENSB_IJNSC_ILi128EEESG_NSB_IJNSC_ILi64EEEEEEEEENS_10bfloat16_tESK_NSA_8TiledMMAINSA_8MMA_AtomIJNSA_20SM100_MMA_F16BF16_SSISK_SK_fLi128ELi128ELNSA_4UMMA5MajorE0ELSP_0ELNSO_7ScaleInE0ELSQ_0EEEEEENSA_6LayoutISE_NSB_IJNSC_ILi0EEESU_SU_EEEEENSB_IJNSA_10UnderscoreESX_SX_EEEEENS7_6detail27Sm100ImplicitGemmTileTraitsINSA_20SM90_TMA_LOAD_IM2COLENSA_14ComposedLayoutINSA_7SwizzleILi3ELi4ELi3EEENSA_18smem_ptr_flag_bitsILi16EEENST_INSB_IJNSC_ILi8EEESH_EEENSB_IJSH_SD_EEEEEEEvEENS11_INSA_13SM90_TMA_LOADES1C_vEEEENS_8epilogue10collective18CollectiveEpilogueINS1H_23Sm100TmaWarpSpecializedILi4ELi2ELi32ELb1ELb0EEEJSJ_NSB_IJNST_ISG_SD_EENST_INSC_ILi32EEESD_EEEEESK_NSB_IJNSB_IJllllEEESD_SU_EEESK_S1R_NS1H_6fusion15FusionCallbacksIS1L_NS1S_17LinearCombinationISK_fSK_fLNS_15FloatRoundStyleE2EEESJ_S1P_JEEENSA_5SM1004TMEM4LOAD26SM100_TMEM_LOAD_32dp32b32xES12_NS13_INS14_ILi2ELi4ELi3EEES17_NST_INSB_IJS18_S1N_EEENSB_IJS1N_SD_EEEEEEENSA_39AutoVectorizingCopyWithAssumedAlignmentILi128EEENSA_21SM90_TMA_STORE_IM2COLES26_S28_S28_EEEvvEEEEvNT_6ParamsE --------------------------
	.section	.nv.constant0._ZN7cutlass13device_kernelINS_4conv6kernel13ConvUniversalINS1_16ConvProblemShapeILNS1_8OperatorE0ELi3EEENS1_10collective14CollectiveConvINS1_47MainloopSm100TmaUmmaWarpSpecializedImplicitGemmILS5_0ELi6ELi3ELi1ELi2EN4cute5tupleIJNSA_1CILi1EEESD_SD_EEEEENSB_IJNSC_ILi128EEESG_NSB_IJNSC_ILi64EEEEEEEEENS_10bfloat16_tESK_NSA_8TiledMMAINSA_8MMA_AtomIJNSA_20SM100_MMA_F16BF16_SSISK_SK_fLi128ELi128ELNSA_4UMMA5MajorE0ELSP_0ELNSO_7ScaleInE0ELSQ_0EEEEEENSA_6LayoutISE_NSB_IJNSC_ILi0EEESU_SU_EEEEENSB_IJNSA_10UnderscoreESX_SX_EEEEENS7_6detail27Sm100ImplicitGemmTileTraitsINSA_20SM90_TMA_LOAD_IM2COLENSA_14ComposedLayoutINSA_7SwizzleILi3ELi4ELi3EEENSA_18smem_ptr_flag_bitsILi16EEENST_INSB_IJNSC_ILi8EEESH_EEENSB_IJSH_SD_EEEEEEEvEENS11_INSA_13SM90_TMA_LOADES1C_vEEEENS_8epilogue10collective18CollectiveEpilogueINS1H_23Sm100TmaWarpSpecializedILi4ELi2ELi32ELb1ELb0EEEJSJ_NSB_IJNST_ISG_SD_EENST_INSC_ILi32EEESD_EEEEESK_NSB_IJNSB_IJllllEEESD_SU_EEESK_S1R_NS1H_6fusion15FusionCallbacksIS1L_NS1S_17LinearCombinationISK_fSK_fLNS_15FloatRoundStyleE2EEESJ_S1P_JEEENSA_5SM1004TMEM4LOAD26SM100_TMEM_LOAD_32dp32b32xES12_NS13_INS14_ILi2ELi4ELi3EEES17_NST_INSB_IJS18_S1N_EEENSB_IJS1N_SD_EEEEEEENSA_39AutoVectorizingCopyWithAssumedAlignmentILi128EEENSA_21SM90_TMA_STORE_IM2COLES26_S28_S28_EEEvvEEEEvNT_6ParamsE,"a",@progbits
	.sectionflags	@""
	.align	4
.nv.constant0._ZN7cutlass13device_kernelINS_4conv6kernel13ConvUniversalINS1_16ConvProblemShapeILNS1_8OperatorE0ELi3EEENS1_10collective14CollectiveConvINS1_47MainloopSm100TmaUmmaWarpSpecializedImplicitGemmILS5_0ELi6ELi3ELi1ELi2EN4cute5tupleIJNSA_1CILi1EEESD_SD_EEEEENSB_IJNSC_ILi128EEESG_NSB_IJNSC_ILi64EEEEEEEEENS_10bfloat16_tESK_NSA_8TiledMMAINSA_8MMA_AtomIJNSA_20SM100_MMA_F16BF16_SSISK_SK_fLi128ELi128ELNSA_4UMMA5MajorE0ELSP_0ELNSO_7ScaleInE0ELSQ_0EEEEEENSA_6LayoutISE_NSB_IJNSC_ILi0EEESU_SU_EEEEENSB_IJNSA_10UnderscoreESX_SX_EEEEENS7_6detail27Sm100ImplicitGemmTileTraitsINSA_20SM90_TMA_LOAD_IM2COLENSA_14ComposedLayoutINSA_7SwizzleILi3ELi4ELi3EEENSA_18smem_ptr_flag_bitsILi16EEENST_INSB_IJNSC_ILi8EEESH_EEENSB_IJSH_SD_EEEEEEEvEENS11_INSA_13SM90_TMA_LOADES1C_vEEEENS_8epilogue10collective18CollectiveEpilogueINS1H_23Sm100TmaWarpSpecializedILi4ELi2ELi32ELb1ELb0EEEJSJ_NSB_IJNST_ISG_SD_EENST_INSC_ILi32EEESD_EEEEESK_NSB_IJNSB_IJllllEEESD_SU_EEESK_S1R_NS1H_6fusion15FusionCallbacksIS1L_NS1S_17LinearCombinationISK_fSK_fLNS_15FloatRoundStyleE2EEESJ_S1P_JEEENSA_5SM1004TMEM4LOAD26SM100_TMEM_LOAD_32dp32b32xES12_NS13_INS14_ILi2ELi4ELi3EEES17_NST_INSB_IJS18_S1N_EEENSB_IJS1N_SD_EEEEEEENSA_39AutoVectorizingCopyWithAssumedAlignmentILi128EEENSA_21SM90_TMA_STORE_IM2COLES26_S28_S28_EEEvvEEEEvNT_6ParamsE:
	.zero		3200


//--------------------- SYMBOLS --------------------------

	.type		.nv.reservedSmem.offset0,@object
	.size		.nv.reservedSmem.offset0,0x4
	.type		.nv.reservedSmem.cap,@object
	.size		.nv.reservedSmem.cap,0x4
	.type		__assertfail,@function
